//
// Generated by NVIDIA NVVM Compiler
//
// Compiler Build ID: CL-36424714
// Cuda compilation tools, release 13.0, V13.0.88
// Based on NVVM 20.0.0
//

.version 9.0
.target sm_100
.address_size 64

	// .globl	_Z20matrixMulElementWisePiS_S_ii

.visible .entry _Z20matrixMulElementWisePiS_S_ii(
	.param .u64 .ptr .align 1 _Z20matrixMulElementWisePiS_S_ii_param_0,
	.param .u64 .ptr .align 1 _Z20matrixMulElementWisePiS_S_ii_param_1,
	.param .u64 .ptr .align 1 _Z20matrixMulElementWisePiS_S_ii_param_2,
	.param .u32 _Z20matrixMulElementWisePiS_S_ii_param_3,
	.param .u32 _Z20matrixMulElementWisePiS_S_ii_param_4
)
{
	.reg .pred 	%p<12>;
	.reg .b32 	%r<103>;
	.reg .b64 	%rd<39>;

	ld.param.u64 	%rd4, [_Z20matrixMulElementWisePiS_S_ii_param_0];
	ld.param.u64 	%rd5, [_Z20matrixMulElementWisePiS_S_ii_param_1];
	ld.param.u64 	%rd3, [_Z20matrixMulElementWisePiS_S_ii_param_2];
	ld.param.u32 	%r33, [_Z20matrixMulElementWisePiS_S_ii_param_3];
	ld.param.u32 	%r32, [_Z20matrixMulElementWisePiS_S_ii_param_4];
	cvta.to.global.u64 	%rd1, %rd5;
	cvta.to.global.u64 	%rd2, %rd4;
	mov.u32 	%r1, %ctaid.x;
	mov.u32 	%r2, %tid.x;
	setp.ge.s32 	%p1, %r1, %r33;
	setp.ge.s32 	%p2, %r2, %r32;
	or.pred  	%p3, %p1, %p2;
	@%p3 bra 	$L__BB0_13;
	mul.lo.s32 	%r3, %r32, %r1;
	add.s32 	%r36, %r32, -1;
	and.b32  	%r4, %r32, 7;
	setp.lt.u32 	%p4, %r36, 7;
	mov.b32 	%r97, 0;
	mov.u32 	%r102, %r97;
	@%p4 bra 	$L__BB0_4;
	and.b32  	%r97, %r32, -8;
	neg.s32 	%r91, %r97;
	shl.b32 	%r7, %r32, 3;
	mov.b32 	%r102, 0;
	mul.wide.s32 	%rd10, %r32, 4;
	mov.u32 	%r89, %r3;
	mov.u32 	%r90, %r2;
$L__BB0_3:
	.pragma "nounroll";
	mul.wide.s32 	%rd6, %r89, 4;
	add.s64 	%rd7, %rd2, %rd6;
	ld.global.u32 	%r38, [%rd7];
	mul.wide.s32 	%rd8, %r90, 4;
	add.s64 	%rd9, %rd1, %rd8;
	ld.global.u32 	%r39, [%rd9];
	mad.lo.s32 	%r40, %r39, %r38, %r102;
	ld.global.u32 	%r41, [%rd7+4];
	add.s64 	%rd11, %rd9, %rd10;
	ld.global.u32 	%r42, [%rd11];
	mad.lo.s32 	%r43, %r42, %r41, %r40;
	ld.global.u32 	%r44, [%rd7+8];
	add.s64 	%rd12, %rd11, %rd10;
	ld.global.u32 	%r45, [%rd12];
	mad.lo.s32 	%r46, %r45, %r44, %r43;
	ld.global.u32 	%r47, [%rd7+12];
	add.s64 	%rd13, %rd12, %rd10;
	ld.global.u32 	%r48, [%rd13];
	mad.lo.s32 	%r49, %r48, %r47, %r46;
	ld.global.u32 	%r50, [%rd7+16];
	add.s64 	%rd14, %rd13, %rd10;
	ld.global.u32 	%r51, [%rd14];
	mad.lo.s32 	%r52, %r51, %r50, %r49;
	ld.global.u32 	%r53, [%rd7+20];
	add.s64 	%rd15, %rd14, %rd10;
	ld.global.u32 	%r54, [%rd15];
	mad.lo.s32 	%r55, %r54, %r53, %r52;
	ld.global.u32 	%r56, [%rd7+24];
	add.s64 	%rd16, %rd15, %rd10;
	ld.global.u32 	%r57, [%rd16];
	mad.lo.s32 	%r58, %r57, %r56, %r55;
	ld.global.u32 	%r59, [%rd7+28];
	add.s64 	%rd17, %rd16, %rd10;
	ld.global.u32 	%r60, [%rd17];
	mad.lo.s32 	%r102, %r60, %r59, %r58;
	add.s32 	%r91, %r91, 8;
	add.s32 	%r90, %r90, %r7;
	add.s32 	%r89, %r89, 8;
	setp.ne.s32 	%p5, %r91, 0;
	@%p5 bra 	$L__BB0_3;
$L__BB0_4:
	setp.eq.s32 	%p6, %r4, 0;
	@%p6 bra 	$L__BB0_12;
	and.b32  	%r19, %r32, 3;
	setp.lt.u32 	%p7, %r4, 4;
	@%p7 bra 	$L__BB0_7;
	add.s32 	%r62, %r97, %r3;
	mul.wide.s32 	%rd18, %r62, 4;
	add.s64 	%rd19, %rd2, %rd18;
	ld.global.u32 	%r63, [%rd19];
	mad.lo.s32 	%r64, %r97, %r32, %r2;
	mul.wide.s32 	%rd20, %r64, 4;
	add.s64 	%rd21, %rd1, %rd20;
	ld.global.u32 	%r65, [%rd21];
	mad.lo.s32 	%r66, %r65, %r63, %r102;
	ld.global.u32 	%r67, [%rd19+4];
	mul.wide.s32 	%rd22, %r32, 4;
	add.s64 	%rd23, %rd21, %rd22;
	ld.global.u32 	%r68, [%rd23];
	mad.lo.s32 	%r69, %r68, %r67, %r66;
	ld.global.u32 	%r70, [%rd19+8];
	add.s64 	%rd24, %rd23, %rd22;
	ld.global.u32 	%r71, [%rd24];
	mad.lo.s32 	%r72, %r71, %r70, %r69;
	ld.global.u32 	%r73, [%rd19+12];
	add.s64 	%rd25, %rd24, %rd22;
	ld.global.u32 	%r74, [%rd25];
	mad.lo.s32 	%r102, %r74, %r73, %r72;
	add.s32 	%r97, %r97, 4;
$L__BB0_7:
	setp.eq.s32 	%p8, %r19, 0;
	@%p8 bra 	$L__BB0_12;
	setp.eq.s32 	%p9, %r19, 1;
	@%p9 bra 	$L__BB0_10;
	add.s32 	%r76, %r97, %r3;
	mul.wide.s32 	%rd26, %r76, 4;
	add.s64 	%rd27, %rd2, %rd26;
	ld.global.u32 	%r77, [%rd27];
	mad.lo.s32 	%r78, %r97, %r32, %r2;
	mul.wide.s32 	%rd28, %r78, 4;
	add.s64 	%rd29, %rd1, %rd28;
	ld.global.u32 	%r79, [%rd29];
	mad.lo.s32 	%r80, %r79, %r77, %r102;
	ld.global.u32 	%r81, [%rd27+4];
	mul.wide.s32 	%rd30, %r32, 4;
	add.s64 	%rd31, %rd29, %rd30;
	ld.global.u32 	%r82, [%rd31];
	mad.lo.s32 	%r102, %r82, %r81, %r80;
	add.s32 	%r97, %r97, 2;
$L__BB0_10:
	and.b32  	%r83, %r32, 1;
	setp.eq.b32 	%p10, %r83, 1;
	not.pred 	%p11, %p10;
	@%p11 bra 	$L__BB0_12;
	add.s32 	%r84, %r97, %r3;
	mul.wide.s32 	%rd32, %r84, 4;
	add.s64 	%rd33, %rd2, %rd32;
	ld.global.u32 	%r85, [%rd33];
	mad.lo.s32 	%r86, %r97, %r32, %r2;
	mul.wide.s32 	%rd34, %r86, 4;
	add.s64 	%rd35, %rd1, %rd34;
	ld.global.u32 	%r87, [%rd35];
	mad.lo.s32 	%r102, %r87, %r85, %r102;
$L__BB0_12:
	add.s32 	%r88, %r3, %r2;
	cvta.to.global.u64 	%rd36, %rd3;
	mul.wide.u32 	%rd37, %r88, 4;
	add.s64 	%rd38, %rd36, %rd37;
	st.global.u32 	[%rd38], %r102;
$L__BB0_13:
	ret;

}
	// .globl	_Z16matrixMulRowWisePiS_S_ii
.visible .entry _Z16matrixMulRowWisePiS_S_ii(
	.param .u64 .ptr .align 1 _Z16matrixMulRowWisePiS_S_ii_param_0,
	.param .u64 .ptr .align 1 _Z16matrixMulRowWisePiS_S_ii_param_1,
	.param .u64 .ptr .align 1 _Z16matrixMulRowWisePiS_S_ii_param_2,
	.param .u32 _Z16matrixMulRowWisePiS_S_ii_param_3,
	.param .u32 _Z16matrixMulRowWisePiS_S_ii_param_4
)
{
	.reg .pred 	%p<13>;
	.reg .b32 	%r<143>;
	.reg .b64 	%rd<58>;

	ld.param.u64 	%rd4, [_Z16matrixMulRowWisePiS_S_ii_param_0];
	ld.param.u64 	%rd5, [_Z16matrixMulRowWisePiS_S_ii_param_1];
	ld.param.u32 	%r57, [_Z16matrixMulRowWisePiS_S_ii_param_3];
	ld.param.u32 	%r56, [_Z16matrixMulRowWisePiS_S_ii_param_4];
	cvta.to.global.u64 	%rd1, %rd5;
	cvta.to.global.u64 	%rd2, %rd4;
	mov.u32 	%r1, %ctaid.x;
	setp.ge.s32 	%p1, %r1, %r57;
	setp.lt.s32 	%p2, %r56, 1;
	or.pred  	%p3, %p1, %p2;
	@%p3 bra 	$L__BB1_14;
	mul.lo.s32 	%r2, %r56, %r1;
	add.s32 	%r3, %r56, -1;
	and.b32  	%r4, %r56, 7;
	and.b32  	%r5, %r56, 2147483640;
	neg.s32 	%r6, %r5;
	shl.b32 	%r7, %r56, 3;
	mul.lo.s32 	%r8, %r56, 3;
	mul.lo.s32 	%r9, %r56, 7;
	mov.b32 	%r121, 0;
	cvt.u64.u32 	%rd43, %r2;
$L__BB1_2:
	setp.lt.u32 	%p4, %r3, 7;
	mov.b32 	%r137, 0;
	mov.u32 	%r142, %r137;
	@%p4 bra 	$L__BB1_5;
	add.s32 	%r130, %r56, %r121;
	shl.b32 	%r62, %r56, 1;
	add.s32 	%r129, %r62, %r121;
	add.s32 	%r128, %r8, %r121;
	shl.b32 	%r63, %r56, 2;
	add.s32 	%r127, %r63, %r121;
	mad.lo.s32 	%r126, %r56, 5, %r121;
	mad.lo.s32 	%r125, %r56, 6, %r121;
	add.s32 	%r124, %r9, %r121;
	mov.b32 	%r142, 0;
	mov.u32 	%r122, %r2;
	mov.u32 	%r123, %r121;
	mov.u32 	%r131, %r6;
$L__BB1_4:
	.pragma "nounroll";
	mul.wide.u32 	%rd6, %r122, 4;
	add.s64 	%rd7, %rd2, %rd6;
	ld.global.u32 	%r64, [%rd7];
	mul.wide.u32 	%rd8, %r123, 4;
	add.s64 	%rd9, %rd1, %rd8;
	ld.global.u32 	%r65, [%rd9];
	mad.lo.s32 	%r66, %r65, %r64, %r142;
	ld.global.u32 	%r67, [%rd7+4];
	mul.wide.u32 	%rd10, %r130, 4;
	add.s64 	%rd11, %rd1, %rd10;
	ld.global.u32 	%r68, [%rd11];
	mad.lo.s32 	%r69, %r68, %r67, %r66;
	ld.global.u32 	%r70, [%rd7+8];
	mul.wide.u32 	%rd12, %r129, 4;
	add.s64 	%rd13, %rd1, %rd12;
	ld.global.u32 	%r71, [%rd13];
	mad.lo.s32 	%r72, %r71, %r70, %r69;
	ld.global.u32 	%r73, [%rd7+12];
	mul.wide.u32 	%rd14, %r128, 4;
	add.s64 	%rd15, %rd1, %rd14;
	ld.global.u32 	%r74, [%rd15];
	mad.lo.s32 	%r75, %r74, %r73, %r72;
	ld.global.u32 	%r76, [%rd7+16];
	mul.wide.u32 	%rd16, %r127, 4;
	add.s64 	%rd17, %rd1, %rd16;
	ld.global.u32 	%r77, [%rd17];
	mad.lo.s32 	%r78, %r77, %r76, %r75;
	ld.global.u32 	%r79, [%rd7+20];
	mul.wide.u32 	%rd18, %r126, 4;
	add.s64 	%rd19, %rd1, %rd18;
	ld.global.u32 	%r80, [%rd19];
	mad.lo.s32 	%r81, %r80, %r79, %r78;
	ld.global.u32 	%r82, [%rd7+24];
	mul.wide.u32 	%rd20, %r125, 4;
	add.s64 	%rd21, %rd1, %rd20;
	ld.global.u32 	%r83, [%rd21];
	mad.lo.s32 	%r84, %r83, %r82, %r81;
	ld.global.u32 	%r85, [%rd7+28];
	mul.wide.u32 	%rd22, %r124, 4;
	add.s64 	%rd23, %rd1, %rd22;
	ld.global.u32 	%r86, [%rd23];
	mad.lo.s32 	%r142, %r86, %r85, %r84;
	add.s32 	%r131, %r131, 8;
	add.s32 	%r130, %r130, %r7;
	add.s32 	%r129, %r129, %r7;
	add.s32 	%r128, %r128, %r7;
	add.s32 	%r127, %r127, %r7;
	add.s32 	%r126, %r126, %r7;
	add.s32 	%r125, %r125, %r7;
	add.s32 	%r124, %r124, %r7;
	add.s32 	%r123, %r123, %r7;
	add.s32 	%r122, %r122, 8;
	setp.ne.s32 	%p5, %r131, 0;
	mov.u32 	%r137, %r5;
	@%p5 bra 	$L__BB1_4;
$L__BB1_5:
	setp.eq.s32 	%p6, %r4, 0;
	@%p6 bra 	$L__BB1_13;
	add.s32 	%r88, %r4, -1;
	setp.lt.u32 	%p7, %r88, 3;
	@%p7 bra 	$L__BB1_8;
	add.s32 	%r89, %r137, %r2;
	mul.wide.u32 	%rd24, %r89, 4;
	add.s64 	%rd25, %rd2, %rd24;
	ld.global.u32 	%r90, [%rd25];
	mad.lo.s32 	%r91, %r137, %r56, %r121;
	mul.wide.u32 	%rd26, %r91, 4;
	add.s64 	%rd27, %rd1, %rd26;
	ld.global.u32 	%r92, [%rd27];
	mad.lo.s32 	%r93, %r92, %r90, %r142;
	cvt.u64.u32 	%rd29, %r137;
	add.s64 	%rd30, %rd29, %rd43;
	shl.b64 	%rd31, %rd30, 2;
	add.s64 	%rd32, %rd2, %rd31;
	ld.global.u32 	%r94, [%rd32+4];
	add.s32 	%r95, %r91, %r56;
	mul.wide.u32 	%rd33, %r95, 4;
	add.s64 	%rd34, %rd1, %rd33;
	ld.global.u32 	%r96, [%rd34];
	mad.lo.s32 	%r97, %r96, %r94, %r93;
	ld.global.u32 	%r98, [%rd32+8];
	add.s32 	%r99, %r95, %r56;
	mul.wide.u32 	%rd35, %r99, 4;
	add.s64 	%rd36, %rd1, %rd35;
	ld.global.u32 	%r100, [%rd36];
	mad.lo.s32 	%r101, %r100, %r98, %r97;
	ld.global.u32 	%r102, [%rd32+12];
	add.s32 	%r103, %r99, %r56;
	mul.wide.u32 	%rd37, %r103, 4;
	add.s64 	%rd38, %rd1, %rd37;
	ld.global.u32 	%r104, [%rd38];
	mad.lo.s32 	%r142, %r104, %r102, %r101;
	add.s32 	%r137, %r137, 4;
$L__BB1_8:
	and.b32  	%r106, %r56, 3;
	setp.eq.s32 	%p8, %r106, 0;
	@%p8 bra 	$L__BB1_13;
	setp.eq.s32 	%p9, %r106, 1;
	@%p9 bra 	$L__BB1_11;
	add.s32 	%r107, %r137, %r2;
	mul.wide.u32 	%rd39, %r107, 4;
	add.s64 	%rd40, %rd2, %rd39;
	ld.global.u32 	%r108, [%rd40];
	mad.lo.s32 	%r109, %r137, %r56, %r121;
	mul.wide.u32 	%rd41, %r109, 4;
	add.s64 	%rd42, %rd1, %rd41;
	ld.global.u32 	%r110, [%rd42];
	mad.lo.s32 	%r111, %r110, %r108, %r142;
	cvt.u64.u32 	%rd44, %r137;
	add.s64 	%rd45, %rd44, %rd43;
	shl.b64 	%rd46, %rd45, 2;
	add.s64 	%rd47, %rd2, %rd46;
	ld.global.u32 	%r112, [%rd47+4];
	add.s32 	%r113, %r109, %r56;
	mul.wide.u32 	%rd48, %r113, 4;
	add.s64 	%rd49, %rd1, %rd48;
	ld.global.u32 	%r114, [%rd49];
	mad.lo.s32 	%r142, %r114, %r112, %r111;
	add.s32 	%r137, %r137, 2;
$L__BB1_11:
	and.b32  	%r115, %r56, 1;
	setp.eq.b32 	%p10, %r115, 1;
	not.pred 	%p11, %p10;
	@%p11 bra 	$L__BB1_13;
	add.s32 	%r116, %r137, %r2;
	mul.wide.u32 	%rd50, %r116, 4;
	add.s64 	%rd51, %rd2, %rd50;
	ld.global.u32 	%r117, [%rd51];
	mad.lo.s32 	%r118, %r137, %r56, %r121;
	mul.wide.u32 	%rd52, %r118, 4;
	add.s64 	%rd53, %rd1, %rd52;
	ld.global.u32 	%r119, [%rd53];
	mad.lo.s32 	%r142, %r119, %r117, %r142;
$L__BB1_13:
	ld.param.u64 	%rd57, [_Z16matrixMulRowWisePiS_S_ii_param_2];
	add.s32 	%r120, %r121, %r2;
	cvta.to.global.u64 	%rd54, %rd57;
	mul.wide.u32 	%rd55, %r120, 4;
	add.s64 	%rd56, %rd54, %rd55;
	st.global.u32 	[%rd56], %r142;
	add.s32 	%r121, %r121, 1;
	setp.ne.s32 	%p12, %r121, %r56;
	@%p12 bra 	$L__BB1_2;
$L__BB1_14:
	ret;

}
	// .globl	_Z19matrixMulColumnWisePiS_S_ii
.visible .entry _Z19matrixMulColumnWisePiS_S_ii(
	.param .u64 .ptr .align 1 _Z19matrixMulColumnWisePiS_S_ii_param_0,
	.param .u64 .ptr .align 1 _Z19matrixMulColumnWisePiS_S_ii_param_1,
	.param .u64 .ptr .align 1 _Z19matrixMulColumnWisePiS_S_ii_param_2,
	.param .u32 _Z19matrixMulColumnWisePiS_S_ii_param_3,
	.param .u32 _Z19matrixMulColumnWisePiS_S_ii_param_4
)
{
	.reg .pred 	%p<12>;
	.reg .b32 	%r<141>;
	.reg .b64 	%rd<58>;

	ld.param.u64 	%rd4, [_Z19matrixMulColumnWisePiS_S_ii_param_0];
	ld.param.u64 	%rd5, [_Z19matrixMulColumnWisePiS_S_ii_param_1];
	ld.param.u32 	%r56, [_Z19matrixMulColumnWisePiS_S_ii_param_3];
	ld.param.u32 	%r57, [_Z19matrixMulColumnWisePiS_S_ii_param_4];
	cvta.to.global.u64 	%rd1, %rd5;
	cvta.to.global.u64 	%rd2, %rd4;
	mov.u32 	%r1, %ctaid.x;
	setp.ge.s32 	%p1, %r1, %r57;
	setp.lt.s32 	%p2, %r56, 1;
	or.pred  	%p3, %p1, %p2;
	@%p3 bra 	$L__BB2_14;
	add.s32 	%r2, %r57, -1;
	and.b32  	%r3, %r57, 7;
	and.b32  	%r4, %r57, 3;
	and.b32  	%r5, %r57, -8;
	and.b32  	%r6, %r57, 1;
	neg.s32 	%r7, %r5;
	shl.b32 	%r8, %r57, 3;
	shl.b32 	%r59, %r57, 1;
	add.s32 	%r9, %r1, %r59;
	mad.lo.s32 	%r10, %r57, 3, %r1;
	shl.b32 	%r60, %r57, 2;
	add.s32 	%r11, %r1, %r60;
	mad.lo.s32 	%r12, %r57, 5, %r1;
	mad.lo.s32 	%r13, %r57, 6, %r1;
	mad.lo.s32 	%r14, %r57, 7, %r1;
	mov.b32 	%r119, 0;
$L__BB2_2:
	setp.lt.u32 	%p4, %r2, 7;
	mul.lo.s32 	%r16, %r119, %r57;
	mov.b32 	%r135, 0;
	mov.u32 	%r140, %r135;
	@%p4 bra 	$L__BB2_5;
	add.s32 	%r128, %r1, %r57;
	mov.b32 	%r140, 0;
	mov.u32 	%r120, %r16;
	mov.u32 	%r121, %r1;
	mov.u32 	%r122, %r14;
	mov.u32 	%r123, %r13;
	mov.u32 	%r124, %r12;
	mov.u32 	%r125, %r11;
	mov.u32 	%r126, %r10;
	mov.u32 	%r127, %r9;
	mov.u32 	%r129, %r7;
$L__BB2_4:
	.pragma "nounroll";
	mul.wide.u32 	%rd6, %r120, 4;
	add.s64 	%rd7, %rd2, %rd6;
	ld.global.u32 	%r64, [%rd7];
	mul.wide.u32 	%rd8, %r121, 4;
	add.s64 	%rd9, %rd1, %rd8;
	ld.global.u32 	%r65, [%rd9];
	mad.lo.s32 	%r66, %r65, %r64, %r140;
	ld.global.u32 	%r67, [%rd7+4];
	mul.wide.u32 	%rd10, %r128, 4;
	add.s64 	%rd11, %rd1, %rd10;
	ld.global.u32 	%r68, [%rd11];
	mad.lo.s32 	%r69, %r68, %r67, %r66;
	ld.global.u32 	%r70, [%rd7+8];
	mul.wide.u32 	%rd12, %r127, 4;
	add.s64 	%rd13, %rd1, %rd12;
	ld.global.u32 	%r71, [%rd13];
	mad.lo.s32 	%r72, %r71, %r70, %r69;
	ld.global.u32 	%r73, [%rd7+12];
	mul.wide.u32 	%rd14, %r126, 4;
	add.s64 	%rd15, %rd1, %rd14;
	ld.global.u32 	%r74, [%rd15];
	mad.lo.s32 	%r75, %r74, %r73, %r72;
	ld.global.u32 	%r76, [%rd7+16];
	mul.wide.u32 	%rd16, %r125, 4;
	add.s64 	%rd17, %rd1, %rd16;
	ld.global.u32 	%r77, [%rd17];
	mad.lo.s32 	%r78, %r77, %r76, %r75;
	ld.global.u32 	%r79, [%rd7+20];
	mul.wide.u32 	%rd18, %r124, 4;
	add.s64 	%rd19, %rd1, %rd18;
	ld.global.u32 	%r80, [%rd19];
	mad.lo.s32 	%r81, %r80, %r79, %r78;
	ld.global.u32 	%r82, [%rd7+24];
	mul.wide.u32 	%rd20, %r123, 4;
	add.s64 	%rd21, %rd1, %rd20;
	ld.global.u32 	%r83, [%rd21];
	mad.lo.s32 	%r84, %r83, %r82, %r81;
	ld.global.u32 	%r85, [%rd7+28];
	mul.wide.u32 	%rd22, %r122, 4;
	add.s64 	%rd23, %rd1, %rd22;
	ld.global.u32 	%r86, [%rd23];
	mad.lo.s32 	%r140, %r86, %r85, %r84;
	add.s32 	%r129, %r129, 8;
	add.s32 	%r128, %r128, %r8;
	add.s32 	%r127, %r127, %r8;
	add.s32 	%r126, %r126, %r8;
	add.s32 	%r125, %r125, %r8;
	add.s32 	%r124, %r124, %r8;
	add.s32 	%r123, %r123, %r8;
	add.s32 	%r122, %r122, %r8;
	add.s32 	%r121, %r121, %r8;
	add.s32 	%r120, %r120, 8;
	setp.ne.s32 	%p5, %r129, 0;
	mov.u32 	%r135, %r5;
	@%p5 bra 	$L__BB2_4;
$L__BB2_5:
	setp.eq.s32 	%p6, %r3, 0;
	@%p6 bra 	$L__BB2_13;
	add.s32 	%r88, %r3, -1;
	setp.lt.u32 	%p7, %r88, 3;
	@%p7 bra 	$L__BB2_8;
	add.s32 	%r89, %r135, %r16;
	mul.wide.u32 	%rd24, %r89, 4;
	add.s64 	%rd25, %rd2, %rd24;
	ld.global.u32 	%r90, [%rd25];
	mad.lo.s32 	%r91, %r135, %r57, %r1;
	mul.wide.u32 	%rd26, %r91, 4;
	add.s64 	%rd27, %rd1, %rd26;
	ld.global.u32 	%r92, [%rd27];
	mad.lo.s32 	%r93, %r92, %r90, %r140;
	cvt.u64.u32 	%rd28, %r16;
	cvt.u64.u32 	%rd29, %r135;
	add.s64 	%rd30, %rd29, %rd28;
	shl.b64 	%rd31, %rd30, 2;
	add.s64 	%rd32, %rd2, %rd31;
	ld.global.u32 	%r94, [%rd32+4];
	add.s32 	%r95, %r91, %r57;
	mul.wide.u32 	%rd33, %r95, 4;
	add.s64 	%rd34, %rd1, %rd33;
	ld.global.u32 	%r96, [%rd34];
	mad.lo.s32 	%r97, %r96, %r94, %r93;
	ld.global.u32 	%r98, [%rd32+8];
	add.s32 	%r99, %r95, %r57;
	mul.wide.u32 	%rd35, %r99, 4;
	add.s64 	%rd36, %rd1, %rd35;
	ld.global.u32 	%r100, [%rd36];
	mad.lo.s32 	%r101, %r100, %r98, %r97;
	ld.global.u32 	%r102, [%rd32+12];
	add.s32 	%r103, %r99, %r57;
	mul.wide.u32 	%rd37, %r103, 4;
	add.s64 	%rd38, %rd1, %rd37;
	ld.global.u32 	%r104, [%rd38];
	mad.lo.s32 	%r140, %r104, %r102, %r101;
	add.s32 	%r135, %r135, 4;
$L__BB2_8:
	setp.eq.s32 	%p8, %r4, 0;
	@%p8 bra 	$L__BB2_13;
	setp.eq.s32 	%p9, %r4, 1;
	@%p9 bra 	$L__BB2_11;
	add.s32 	%r106, %r135, %r16;
	mul.wide.u32 	%rd39, %r106, 4;
	add.s64 	%rd40, %rd2, %rd39;
	ld.global.u32 	%r107, [%rd40];
	mad.lo.s32 	%r108, %r135, %r57, %r1;
	mul.wide.u32 	%rd41, %r108, 4;
	add.s64 	%rd42, %rd1, %rd41;
	ld.global.u32 	%r109, [%rd42];
	mad.lo.s32 	%r110, %r109, %r107, %r140;
	cvt.u64.u32 	%rd43, %r16;
	cvt.u64.u32 	%rd44, %r135;
	add.s64 	%rd45, %rd44, %rd43;
	shl.b64 	%rd46, %rd45, 2;
	add.s64 	%rd47, %rd2, %rd46;
	ld.global.u32 	%r111, [%rd47+4];
	add.s32 	%r112, %r108, %r57;
	mul.wide.u32 	%rd48, %r112, 4;
	add.s64 	%rd49, %rd1, %rd48;
	ld.global.u32 	%r113, [%rd49];
	mad.lo.s32 	%r140, %r113, %r111, %r110;
	add.s32 	%r135, %r135, 2;
$L__BB2_11:
	setp.eq.s32 	%p10, %r6, 0;
	@%p10 bra 	$L__BB2_13;
	add.s32 	%r114, %r135, %r16;
	mul.wide.u32 	%rd50, %r114, 4;
	add.s64 	%rd51, %rd2, %rd50;
	ld.global.u32 	%r115, [%rd51];
	mad.lo.s32 	%r116, %r135, %r57, %r1;
	mul.wide.u32 	%rd52, %r116, 4;
	add.s64 	%rd53, %rd1, %rd52;
	ld.global.u32 	%r117, [%rd53];
	mad.lo.s32 	%r140, %r117, %r115, %r140;
$L__BB2_13:
	ld.param.u64 	%rd57, [_Z19matrixMulColumnWisePiS_S_ii_param_2];
	add.s32 	%r118, %r16, %r1;
	cvta.to.global.u64 	%rd54, %rd57;
	mul.wide.s32 	%rd55, %r118, 4;
	add.s64 	%rd56, %rd54, %rd55;
	st.global.u32 	[%rd56], %r140;
	add.s32 	%r119, %r119, 1;
	setp.ne.s32 	%p11, %r119, %r56;
	@%p11 bra 	$L__BB2_2;
$L__BB2_14:
	ret;

}


// ===== COMPILED SASS (sm_100) =====

	.target	sm_100

	.elftype	@"ET_EXEC"


//--------------------- .note.nv.tkinfo           --------------------------
	.section	.note.nv.tkinfo,"",@"SHT_NOTE"
	.sectionflags	@"SHF_NOTE_NV_TKINFO"
	.tkinfo
        /*0018*/ 	.word	0x00000002
        /*0030*/ 	.string	""
        /*0030*/ 	.string	"ptxas"
        /*0030*/ 	.string	"Cuda compilation tools, release 13.0, V13.0.88"
        /*0030*/ 	.string	"Build cuda_13.0.r13.0/compiler.36424714_0"
        /*0030*/ 	.string	"-arch sm_100 -m 64 "



//--------------------- .note.nv.cuinfo           --------------------------
	.section	.note.nv.cuinfo,"",@"SHT_NOTE"
	.sectionflags	@"SHF_NOTE_NV_CUINFO"
        /*0018*/ 	.short	0x0002
        /*001a*/ 	.short	0x0064
        /*001c*/ 	.short	0x0082
	.zero		2


//--------------------- .nv.info                  --------------------------
	.section	.nv.info,"",@"SHT_CUDA_INFO"
	.align	4


	//----- nvinfo : EIATTR_REGCOUNT
	.align		4
        /*0000*/ 	.byte	0x04, 0x2f
        /*0002*/ 	.short	(.L_1 - .L_0)
	.align		4
.L_0:
        /*0004*/ 	.word	index@(_Z20matrixMulElementWisePiS_S_ii)
        /*0008*/ 	.word	0x00000020


	//----- nvinfo : EIATTR_FRAME_SIZE
	.align		4
.L_1:
        /*000c*/ 	.byte	0x04, 0x11
        /*000e*/ 	.short	(.L_3 - .L_2)
	.align		4
.L_2:
        /*0010*/ 	.word	index@(_Z20matrixMulElementWisePiS_S_ii)
        /*0014*/ 	.word	0x00000000


	//----- nvinfo : EIATTR_REGCOUNT
	.align		4
.L_3:
        /*0018*/ 	.byte	0x04, 0x2f
        /*001a*/ 	.short	(.L_5 - .L_4)
	.align		4
.L_4:
        /*001c*/ 	.word	index@(_Z16matrixMulRowWisePiS_S_ii)
        /*0020*/ 	.word	0x00000020


	//----- nvinfo : EIATTR_FRAME_SIZE
	.align		4
.L_5:
        /*0024*/ 	.byte	0x04, 0x11
        /*0026*/ 	.short	(.L_7 - .L_6)
	.align		4
.L_6:
        /*0028*/ 	.word	index@(_Z16matrixMulRowWisePiS_S_ii)
        /*002c*/ 	.word	0x00000000


	//----- nvinfo : EIATTR_REGCOUNT
	.align		4
.L_7:
        /*0030*/ 	.byte	0x04, 0x2f
        /*0032*/ 	.short	(.L_9 - .L_8)
	.align		4
.L_8:
        /*0034*/ 	.word	index@(_Z19matrixMulColumnWisePiS_S_ii)
        /*0038*/ 	.word	0x00000020


	//----- nvinfo : EIATTR_FRAME_SIZE
	.align		4
.L_9:
        /*003c*/ 	.byte	0x04, 0x11
        /*003e*/ 	.short	(.L_11 - .L_10)
	.align		4
.L_10:
        /*0040*/ 	.word	index@(_Z19matrixMulColumnWisePiS_S_ii)
        /*0044*/ 	.word	0x00000000


	//----- nvinfo : EIATTR_MIN_STACK_SIZE
	.align		4
.L_11:
        /*0048*/ 	.byte	0x04, 0x12
        /*004a*/ 	.short	(.L_13 - .L_12)
	.align		4
.L_12:
        /*004c*/ 	.word	index@(_Z19matrixMulColumnWisePiS_S_ii)
        /*0050*/ 	.word	0x00000000


	//----- nvinfo : EIATTR_MIN_STACK_SIZE
	.align		4
.L_13:
        /*0054*/ 	.byte	0x04, 0x12
        /*0056*/ 	.short	(.L_15 - .L_14)
	.align		4
.L_14:
        /*0058*/ 	.word	index@(_Z16matrixMulRowWisePiS_S_ii)
        /*005c*/ 	.word	0x00000000


	//----- nvinfo : EIATTR_MIN_STACK_SIZE
	.align		4
.L_15:
        /*0060*/ 	.byte	0x04, 0x12
        /*0062*/ 	.short	(.L_17 - .L_16)
	.align		4
.L_16:
        /*0064*/ 	.word	index@(_Z20matrixMulElementWisePiS_S_ii)
        /*0068*/ 	.word	0x00000000
.L_17:


//--------------------- .nv.compat                --------------------------
	.section	.nv.compat,"",@"SHT_CUDA_COMPAT_INFO"
	.align	4
        /*0000*/ 	.byte	0x02, 0x09, 0x00, 0x00, 0x02, 0x02, 0x01, 0x00, 0x02, 0x05, 0x05, 0x00, 0x03, 0x07, 0x01, 0x01
        /*0010*/ 	.byte	0x02, 0x03, 0x00, 0x00, 0x02, 0x06, 0x01, 0x00, 0x04, 0x0b, 0x08, 0x00, 0x09, 0x00, 0x00, 0x00
        /*0020*/ 	.byte	0x00, 0x00, 0x00, 0x00


//--------------------- .nv.info._Z19matrixMulColumnWisePiS_S_ii --------------------------
	.section	.nv.info._Z19matrixMulColumnWisePiS_S_ii,"",@"SHT_CUDA_INFO"
	.sectionflags	@""
	.align	4


	//----- nvinfo : EIATTR_CUDA_API_VERSION
	.align		4
        /*0000*/ 	.byte	0x04, 0x37
        /*0002*/ 	.short	(.L_19 - .L_18)
.L_18:
        /*0004*/ 	.word	0x00000082


	//----- nvinfo : EIATTR_KPARAM_INFO
	.align		4
.L_19:
        /*0008*/ 	.byte	0x04, 0x17
        /*000a*/ 	.short	(.L_21 - .L_20)
.L_20:
        /*000c*/ 	.word	0x00000000
        /*0010*/ 	.short	0x0004
        /*0012*/ 	.short	0x001c
        /*0014*/ 	.byte	0x00, 0xf0, 0x11, 0x00


	//----- nvinfo : EIATTR_KPARAM_INFO
	.align		4
.L_21:
        /*0018*/ 	.byte	0x04, 0x17
        /*001a*/ 	.short	(.L_23 - .L_22)
.L_22:
        /*001c*/ 	.word	0x00000000
        /*0020*/ 	.short	0x0003
        /*0022*/ 	.short	0x0018
        /*0024*/ 	.byte	0x00, 0xf0, 0x11, 0x00


	//----- nvinfo : EIATTR_KPARAM_INFO
	.align		4
.L_23:
        /*0028*/ 	.byte	0x04, 0x17
        /*002a*/ 	.short	(.L_25 - .L_24)
.L_24:
        /*002c*/ 	.word	0x00000000
        /*0030*/ 	.short	0x0002
        /*0032*/ 	.short	0x0010
        /*0034*/ 	.byte	0x00, 0xf5, 0x21, 0x00


	//----- nvinfo : EIATTR_KPARAM_INFO
	.align		4
.L_25:
        /*0038*/ 	.byte	0x04, 0x17
        /*003a*/ 	.short	(.L_27 - .L_26)
.L_26:
        /*003c*/ 	.word	0x00000000
        /*0040*/ 	.short	0x0001
        /*0042*/ 	.short	0x0008
        /*0044*/ 	.byte	0x00, 0xf5, 0x21, 0x00


	//----- nvinfo : EIATTR_KPARAM_INFO
	.align		4
.L_27:
        /*0048*/ 	.byte	0x04, 0x17
        /*004a*/ 	.short	(.L_29 - .L_28)
.L_28:
        /*004c*/ 	.word	0x00000000
        /*0050*/ 	.short	0x0000
        /*0052*/ 	.short	0x0000
        /*0054*/ 	.byte	0x00, 0xf5, 0x21, 0x00


	//----- nvinfo : EIATTR_SPARSE_MMA_MASK
	.align		4
.L_29:
        /*0058*/ 	.byte	0x03, 0x50
        /*005a*/ 	.short	0x0000


	//----- nvinfo : EIATTR_MAXREG_COUNT
	.align		4
        /*005c*/ 	.byte	0x03, 0x1b
        /*005e*/ 	.short	0x00ff


	//----- nvinfo : EIATTR_MERCURY_ISA_VERSION
	.align		4
        /*0060*/ 	.byte	0x03, 0x5f
        /*0062*/ 	.short	0x0101


	//----- nvinfo : EIATTR_VRC_CTA_INIT_COUNT
	.align		4
        /*0064*/ 	.byte	0x02, 0x4a
	.zero		1
	.zero		1


	//----- nvinfo : EIATTR_EXIT_INSTR_OFFSETS
	.align		4
        /*0068*/ 	.byte	0x04, 0x1c
        /*006a*/ 	.short	(.L_31 - .L_30)


	//   ....[0]....
.L_30:
        /*006c*/ 	.word	0x00000050


	//   ....[1]....
        /*0070*/ 	.word	0x000009f0


	//----- nvinfo : EIATTR_CBANK_PARAM_SIZE
	.align		4
.L_31:
        /*0074*/ 	.byte	0x03, 0x19
        /*0076*/ 	.short	0x0020


	//----- nvinfo : EIATTR_PARAM_CBANK
	.align		4
        /*0078*/ 	.byte	0x04, 0x0a
        /*007a*/ 	.short	(.L_33 - .L_32)
	.align		4
.L_32:
        /*007c*/ 	.word	index@(.nv.constant0._Z19matrixMulColumnWisePiS_S_ii)
        /*0080*/ 	.short	0x0380
        /*0082*/ 	.short	0x0020


	//----- nvinfo : EIATTR_SW_WAR
	.align		4
.L_33:
        /*0084*/ 	.byte	0x04, 0x36
        /*0086*/ 	.short	(.L_35 - .L_34)
.L_34:
        /*0088*/ 	.word	0x00000008
.L_35:


//--------------------- .nv.info._Z16matrixMulRowWisePiS_S_ii --------------------------
	.section	.nv.info._Z16matrixMulRowWisePiS_S_ii,"",@"SHT_CUDA_INFO"
	.sectionflags	@""
	.align	4


	//----- nvinfo : EIATTR_CUDA_API_VERSION
	.align		4
        /*0000*/ 	.byte	0x04, 0x37
        /*0002*/ 	.short	(.L_37 - .L_36)
.L_36:
        /*0004*/ 	.word	0x00000082


	//----- nvinfo : EIATTR_KPARAM_INFO
	.align		4
.L_37:
        /*0008*/ 	.byte	0x04, 0x17
        /*000a*/ 	.short	(.L_39 - .L_38)
.L_38:
        /*000c*/ 	.word	0x00000000
        /*0010*/ 	.short	0x0004
        /*0012*/ 	.short	0x001c
        /*0014*/ 	.byte	0x00, 0xf0, 0x11, 0x00


	//----- nvinfo : EIATTR_KPARAM_INFO
	.align		4
.L_39:
        /*0018*/ 	.byte	0x04, 0x17
        /*001a*/ 	.short	(.L_41 - .L_40)
.L_40:
        /*001c*/ 	.word	0x00000000
        /*0020*/ 	.short	0x0003
        /*0022*/ 	.short	0x0018
        /*0024*/ 	.byte	0x00, 0xf0, 0x11, 0x00


	//----- nvinfo : EIATTR_KPARAM_INFO
	.align		4
.L_41:
        /*0028*/ 	.byte	0x04, 0x17
        /*002a*/ 	.short	(.L_43 - .L_42)
.L_42:
        /*002c*/ 	.word	0x00000000
        /*0030*/ 	.short	0x0002
        /*0032*/ 	.short	0x0010
        /*0034*/ 	.byte	0x00, 0xf5, 0x21, 0x00


	//----- nvinfo : EIATTR_KPARAM_INFO
	.align		4
.L_43:
        /*0038*/ 	.byte	0x04, 0x17
        /*003a*/ 	.short	(.L_45 - .L_44)
.L_44:
        /*003c*/ 	.word	0x00000000
        /*0040*/ 	.short	0x0001
        /*0042*/ 	.short	0x0008
        /*0044*/ 	.byte	0x00, 0xf5, 0x21, 0x00


	//----- nvinfo : EIATTR_KPARAM_INFO
	.align		4
.L_45:
        /*0048*/ 	.byte	0x04, 0x17
        /*004a*/ 	.short	(.L_47 - .L_46)
.L_46:
        /*004c*/ 	.word	0x00000000
        /*0050*/ 	.short	0x0000
        /*0052*/ 	.short	0x0000
        /*0054*/ 	.byte	0x00, 0xf5, 0x21, 0x00


	//----- nvinfo : EIATTR_SPARSE_MMA_MASK
	.align		4
.L_47:
        /*0058*/ 	.byte	0x03, 0x50
        /*005a*/ 	.short	0x0000


	//----- nvinfo : EIATTR_MAXREG_COUNT
	.align		4
        /*005c*/ 	.byte	0x03, 0x1b
        /*005e*/ 	.short	0x00ff


	//----- nvinfo : EIATTR_MERCURY_ISA_VERSION
	.align		4
        /*0060*/ 	.byte	0x03, 0x5f
        /*0062*/ 	.short	0x0101


	//----- nvinfo : EIATTR_VRC_CTA_INIT_COUNT
	.align		4
        /*0064*/ 	.byte	0x02, 0x4a
	.zero		1
	.zero		1


	//----- nvinfo : EIATTR_EXIT_INSTR_OFFSETS
	.align		4
        /*0068*/ 	.byte	0x04, 0x1c
        /*006a*/ 	.short	(.L_49 - .L_48)


	//   ....[0]....
.L_48:
        /*006c*/ 	.word	0x00000050


	//   ....[1]....
        /*0070*/ 	.word	0x000009c0


	//----- nvinfo : EIATTR_CBANK_PARAM_SIZE
	.align		4
.L_49:
        /*0074*/ 	.byte	0x03, 0x19
        /*0076*/ 	.short	0x0020


	//----- nvinfo : EIATTR_PARAM_CBANK
	.align		4
        /*0078*/ 	.byte	0x04, 0x0a
        /*007a*/ 	.short	(.L_51 - .L_50)
	.align		4
.L_50:
        /*007c*/ 	.word	index@(.nv.constant0._Z16matrixMulRowWisePiS_S_ii)
        /*0080*/ 	.short	0x0380
        /*0082*/ 	.short	0x0020


	//----- nvinfo : EIATTR_SW_WAR
	.align		4
.L_51:
        /*0084*/ 	.byte	0x04, 0x36
        /*0086*/ 	.short	(.L_53 - .L_52)
.L_52:
        /*0088*/ 	.word	0x00000008
.L_53:


//--------------------- .nv.info._Z20matrixMulElementWisePiS_S_ii --------------------------
	.section	.nv.info._Z20matrixMulElementWisePiS_S_ii,"",@"SHT_CUDA_INFO"
	.sectionflags	@""
	.align	4


	//----- nvinfo : EIATTR_CUDA_API_VERSION
	.align		4
        /*0000*/ 	.byte	0x04, 0x37
        /*0002*/ 	.short	(.L_55 - .L_54)
.L_54:
        /*0004*/ 	.word	0x00000082


	//----- nvinfo : EIATTR_KPARAM_INFO
	.align		4
.L_55:
        /*0008*/ 	.byte	0x04, 0x17
        /*000a*/ 	.short	(.L_57 - .L_56)
.L_56:
        /*000c*/ 	.word	0x00000000
        /*0010*/ 	.short	0x0004
        /*0012*/ 	.short	0x001c
        /*0014*/ 	.byte	0x00, 0xf0, 0x11, 0x00


	//----- nvinfo : EIATTR_KPARAM_INFO
	.align		4
.L_57:
        /*0018*/ 	.byte	0x04, 0x17
        /*001a*/ 	.short	(.L_59 - .L_58)
.L_58:
        /*001c*/ 	.word	0x00000000
        /*0020*/ 	.short	0x0003
        /*0022*/ 	.short	0x0018
        /*0024*/ 	.byte	0x00, 0xf0, 0x11, 0x00


	//----- nvinfo : EIATTR_KPARAM_INFO
	.align		4
.L_59:
        /*0028*/ 	.byte	0x04, 0x17
        /*002a*/ 	.short	(.L_61 - .L_60)
.L_60:
        /*002c*/ 	.word	0x00000000
        /*0030*/ 	.short	0x0002
        /*0032*/ 	.short	0x0010
        /*0034*/ 	.byte	0x00, 0xf5, 0x21, 0x00


	//----- nvinfo : EIATTR_KPARAM_INFO
	.align		4
.L_61:
        /*0038*/ 	.byte	0x04, 0x17
        /*003a*/ 	.short	(.L_63 - .L_62)
.L_62:
        /*003c*/ 	.word	0x00000000
        /*0040*/ 	.short	0x0001
        /*0042*/ 	.short	0x0008
        /*0044*/ 	.byte	0x00, 0xf5, 0x21, 0x00


	//----- nvinfo : EIATTR_KPARAM_INFO
	.align		4
.L_63:
        /*0048*/ 	.byte	0x04, 0x17
        /*004a*/ 	.short	(.L_65 - .L_64)
.L_64:
        /*004c*/ 	.word	0x00000000
        /*0050*/ 	.short	0x0000
        /*0052*/ 	.short	0x0000
        /*0054*/ 	.byte	0x00, 0xf5, 0x21, 0x00


	//----- nvinfo : EIATTR_SPARSE_MMA_MASK
	.align		4
.L_65:
        /*0058*/ 	.byte	0x03, 0x50
        /*005a*/ 	.short	0x0000


	//----- nvinfo : EIATTR_MAXREG_COUNT
	.align		4
        /*005c*/ 	.byte	0x03, 0x1b
        /*005e*/ 	.short	0x00ff


	//----- nvinfo : EIATTR_MERCURY_ISA_VERSION
	.align		4
        /*0060*/ 	.byte	0x03, 0x5f
        /*0062*/ 	.short	0x0101


	//----- nvinfo : EIATTR_VRC_CTA_INIT_COUNT
	.align		4
        /*0064*/ 	.byte	0x02, 0x4a
	.zero		1
	.zero		1


	//----- nvinfo : EIATTR_EXIT_INSTR_OFFSETS
	.align		4
        /*0068*/ 	.byte	0x04, 0x1c
        /*006a*/ 	.short	(.L_67 - .L_66)


	//   ....[0]....
.L_66:
        /*006c*/ 	.word	0x00000060


	//   ....[1]....
        /*0070*/ 	.word	0x00000770


	//----- nvinfo : EIATTR_CBANK_PARAM_SIZE
	.align		4
.L_67:
        /*0074*/ 	.byte	0x03, 0x19
        /*0076*/ 	.short	0x0020


	//----- nvinfo : EIATTR_PARAM_CBANK
	.align		4
        /*0078*/ 	.byte	0x04, 0x0a
        /*007a*/ 	.short	(.L_69 - .L_68)
	.align		4
.L_68:
        /*007c*/ 	.word	index@(.nv.constant0._Z20matrixMulElementWisePiS_S_ii)
        /*0080*/ 	.short	0x0380
        /*0082*/ 	.short	0x0020


	//----- nvinfo : EIATTR_SW_WAR
	.align		4
.L_69:
        /*0084*/ 	.byte	0x04, 0x36
        /*0086*/ 	.short	(.L_71 - .L_70)
.L_70:
        /*0088*/ 	.word	0x00000008
.L_71:


//--------------------- .nv.callgraph             --------------------------
	.section	.nv.callgraph,"",@"SHT_CUDA_CALLGRAPH"
	.align	4
	.sectionentsize	8
	.align		4
        /*0000*/ 	.word	0x00000000
	.align		4
        /*0004*/ 	.word	0xffffffff
	.align		4
        /*0008*/ 	.word	0x00000000
	.align		4
        /*000c*/ 	.word	0xfffffffe
	.align		4
        /*0010*/ 	.word	0x00000000
	.align		4
        /*0014*/ 	.word	0xfffffffd
	.align		4
        /*0018*/ 	.word	0x00000000
	.align		4
        /*001c*/ 	.word	0xfffffffc


//--------------------- .text._Z19matrixMulColumnWisePiS_S_ii --------------------------
	.section	.text._Z19matrixMulColumnWisePiS_S_ii,"ax",@progbits
	.align	128
        .global         _Z19matrixMulColumnWisePiS_S_ii
        .type           _Z19matrixMulColumnWisePiS_S_ii,@function
        .size           _Z19matrixMulColumnWisePiS_S_ii,(.L_x_17 - _Z19matrixMulColumnWisePiS_S_ii)
        .other          _Z19matrixMulColumnWisePiS_S_ii,@"STO_CUDA_ENTRY STV_DEFAULT"
_Z19matrixMulColumnWisePiS_S_ii:
.text._Z19matrixMulColumnWisePiS_S_ii:
[----:B------:R-:W-:Y:S01]  /*0000*/  LDC R1, c[0x0][0x37c] ;  /* 0x0000df00ff017b82 */ /* 0x000fe20000000800 */
[----:B------:R-:W0:Y:S07]  /*0010*/  S2R R8, SR_CTAID.X ;  /* 0x0000000000087919 */ /* 0x000e2e0000002500 */
[----:B------:R-:W1:Y:S02]  /*0020*/  LDC.64 R10, c[0x0][0x398] ;  /* 0x0000e600ff0a7b82 */ /* 0x000e640000000a00 */
[----:B-1----:R-:W-:-:S04]  /*0030*/  ISETP.GE.AND P0, PT, R10, 0x1, PT ;  /* 0x000000010a00780c */ /* 0x002fc80003f06270 */
[----:B0-----:R-:W-:-:S13]  /*0040*/  ISETP.GE.OR P0, PT, R8, R11, !P0 ;  /* 0x0000000b0800720c */ /* 0x001fda0004706670 */
[----:B------:R-:W-:Y:S05]  /*0050*/  @P0 EXIT ;  /* 0x000000000000094d */ /* 0x000fea0003800000 */
[C---:B------:R-:W-:Y:S01]  /*0060*/  IADD3 R0, PT, PT, R11.reuse, -0x1, RZ ;  /* 0xffffffff0b007810 */ /* 0x040fe20007ffe0ff */
[C-C-:B------:R-:W-:Y:S01]  /*0070*/  IMAD R6, R11.reuse, 0x3, R8.reuse ;  /* 0x000000030b067824 */ /* 0x140fe200078e0208 */
[C---:B------:R-:W-:Y:S01]  /*0080*/  LOP3.LUT R7, R11.reuse, 0xfffffff8, RZ, 0xc0, !PT ;  /* 0xfffffff80b077812 */ /* 0x040fe200078ec0ff */
[C-C-:B------:R-:W-:Y:S01]  /*0090*/  IMAD R4, R11.reuse, 0x5, R8.reuse ;  /* 0x000000050b047824 */ /* 0x140fe200078e0208 */
[----:B------:R-:W-:Y:S01]  /*00a0*/  ISETP.GE.U32.AND P0, PT, R0, 0x7, PT ;  /* 0x000000070000780c */ /* 0x000fe20003f06070 */
[C-C-:B------:R-:W-:Y:S01]  /*00b0*/  IMAD R3, R11.reuse, 0x6, R8.reuse ;  /* 0x000000060b037824 */ /* 0x140fe200078e0208 */
[C---:B------:R-:W-:Y:S01]  /*00c0*/  LEA R5, R11.reuse, R8, 0x2 ;  /* 0x000000080b057211 */ /* 0x040fe200078e10ff */
[----:B------:R-:W-:Y:S01]  /*00d0*/  IMAD R2, R11, 0x7, R8 ;  /* 0x000000070b027824 */ /* 0x000fe200078e0208 */
[----:B------:R-:W0:Y:S01]  /*00e0*/  LDCU.64 UR6, c[0x0][0x358] ;  /* 0x00006b00ff0677ac */ /* 0x000e220008000a00 */
[----:B------:R-:W-:-:S08]  /*00f0*/  UMOV UR4, URZ ;  /* 0x000000ff00047c82 */ /* 0x000fd00008000000 */
.L_x_4:
[----:B-1----:R-:W1:Y:S01]  /*0100*/  LDC.64 R10, c[0x0][0x398] ;  /* 0x0000e600ff0a7b82 */ /* 0x002e620000000a00 */
[----:B------:R-:W-:Y:S01]  /*0110*/  HFMA2 R9, -RZ, RZ, 0, 0 ;  /* 0x00000000ff097431 */ /* 0x000fe200000001ff */
[----:B------:R-:W-:Y:S01]  /*0120*/  MOV R20, RZ ;  /* 0x000000ff00147202 */ /* 0x000fe20000000f00 */
[----:B-1----:R-:W-:Y:S01]  /*0130*/  IMAD R0, R11, UR4, RZ ;  /* 0x000000040b007c24 */ /* 0x002fe2000f8e02ff */
[----:B------:R-:W-:-:S06]  /*0140*/  UIADD3 UR4, UPT, UPT, UR4, 0x1, URZ ;  /* 0x0000000104047890 */ /* 0x000fcc000fffe0ff */
[----:B------:R-:W-:Y:S01]  /*0150*/  ISETP.NE.AND P1, PT, R10, UR4, PT ;  /* 0x000000040a007c0c */ /* 0x000fe2000bf25270 */
[----:B------:R-:W-:-:S12]  /*0160*/  @!P0 BRA `(.L_x_0) ;  /* 0x0000000000f08947 */ /* 0x000fd80003800000 */
[----:B------:R-:W1:Y:S01]  /*0170*/  LDC R15, c[0x0][0x39c] ;  /* 0x0000e700ff0f7b82 */ /* 0x000e620000000800 */
[----:B------:R-:W-:Y:S01]  /*0180*/  IMAD.MOV R29, RZ, RZ, -R7 ;  /* 0x000000ffff1d7224 */ /* 0x000fe200078e0a07 */
[----:B------:R-:W-:Y:S01]  /*0190*/  IADD3 R12, PT, PT, R8, R11, RZ ;  /* 0x0000000b080c7210 */ /* 0x000fe20007ffe0ff */
[----:B------:R-:W-:Y:S01]  /*01a0*/  IMAD.MOV.U32 R25, RZ, RZ, R2 ;  /* 0x000000ffff197224 */ /* 0x000fe200078e0002 */
[----:B------:R-:W-:Y:S02]  /*01b0*/  MOV R20, RZ ;  /* 0x000000ff00147202 */ /* 0x000fe40000000f00 */
[----:B------:R-:W-:Y:S02]  /*01c0*/  MOV R13, R0 ;  /* 0x00000000000d7202 */ /* 0x000fe40000000f00 */
[----:B------:R-:W-:Y:S02]  /*01d0*/  MOV R24, R8 ;  /* 0x0000000800187202 */ /* 0x000fe40000000f00 */
[----:B------:R-:W-:-:S02]  /*01e0*/  MOV R26, R3 ;  /* 0x00000003001a7202 */ /* 0x000fc40000000f00 */
[----:B------:R-:W-:Y:S02]  /*01f0*/  MOV R27, R4 ;  /* 0x00000004001b7202 */ /* 0x000fe40000000f00 */
[----:B------:R-:W-:Y:S02]  /*0200*/  MOV R28, R5 ;  /* 0x00000005001c7202 */ /* 0x000fe40000000f00 */
[----:B------:R-:W-:Y:S01]  /*0210*/  MOV R9, R6 ;  /* 0x0000000600097202 */ /* 0x000fe20000000f00 */
[----:B-1----:R-:W-:-:S07]  /*0220*/  IMAD R10, R15, 0x2, R8 ;  /* 0x000000020f0a7824 */ /* 0x002fce00078e0208 */
.L_x_1:
[----:B------:R-:W1:Y:S08]  /*0230*/  LDC.64 R16, c[0x0][0x388] ;  /* 0x0000e200ff107b82 */ /* 0x000e700000000a00 */
[----:B------:R-:W2:Y:S01]  /*0240*/  LDC.64 R14, c[0x0][0x380] ;  /* 0x0000e000ff0e7b82 */ /* 0x000ea20000000a00 */
[----:B-1----:R-:W-:-:S06]  /*0250*/  IMAD.WIDE.U32 R18, R24, 0x4, R16 ;  /* 0x0000000418127825 */ /* 0x002fcc00078e0010 */
[----:B0-----:R-:W3:Y:S01]  /*0260*/  LDG.E R18, desc[UR6][R18.64] ;  /* 0x0000000612127981 */ /* 0x001ee2000c1e1900 */
[----:B--2---:R-:W-:-:S05]  /*0270*/  IMAD.WIDE.U32 R14, R13, 0x4, R14 ;  /* 0x000000040d0e7825 */ /* 0x004fca00078e000e */
[----:B------:R-:W3:Y:S04]  /*0280*/  LDG.E R21, desc[UR6][R14.64] ;  /* 0x000000060e157981 */ /* 0x000ee8000c1e1900 */
[----:B------:R-:W2:Y:S04]  /*0290*/  LDG.E R23, desc[UR6][R14.64+0x4] ;  /* 0x000004060e177981 */ /* 0x000ea8000c1e1900 */
[----:B------:R-:W4:Y:S01]  /*02a0*/  LDG.E R19, desc[UR6][R14.64+0x8] ;  /* 0x000008060e137981 */ /* 0x000f22000c1e1900 */
[----:B---3--:R-:W-:Y:S02]  /*02b0*/  IMAD R22, R21, R18, R20 ;  /* 0x0000001215167224 */ /* 0x008fe400078e0214 */
[----:B------:R-:W-:-:S06]  /*02c0*/  IMAD.WIDE.U32 R20, R12, 0x4, R16 ;  /* 0x000000040c147825 */ /* 0x000fcc00078e0010 */
[----:B------:R-:W2:Y:S02]  /*02d0*/  LDG.E R20, desc[UR6][R20.64] ;  /* 0x0000000614147981 */ /* 0x000ea4000c1e1900 */
[----:B--2---:R-:W-:Y:S02]  /*02e0*/  IMAD R20, R23, R20, R22 ;  /* 0x0000001417147224 */ /* 0x004fe400078e0216 */
[----:B------:R-:W-:-:S06]  /*02f0*/  IMAD.WIDE.U32 R22, R10, 0x4, R16 ;  /* 0x000000040a167825 */ /* 0x000fcc00078e0010 */
[----:B------:R-:W4:Y:S02]  /*0300*/  LDG.E R22, desc[UR6][R22.64] ;  /* 0x0000000616167981 */ /* 0x000f24000c1e1900 */
[----:B----4-:R-:W-:Y:S02]  /*0310*/  IMAD R20, R19, R22, R20 ;  /* 0x0000001613147224 */ /* 0x010fe400078e0214 */
[----:B------:R-:W-:-:S06]  /*0320*/  IMAD.WIDE.U32 R18, R9, 0x4, R16 ;  /* 0x0000000409127825 */ /* 0x000fcc00078e0010 */
[----:B------:R-:W2:Y:S04]  /*0330*/  LDG.E R18, desc[UR6][R18.64] ;  /* 0x0000000612127981 */ /* 0x000ea8000c1e1900 */
[----:B------:R-:W2:Y:S02]  /*0340*/  LDG.E R19, desc[UR6][R14.64+0xc] ;  /* 0x00000c060e137981 */ /* 0x000ea4000c1e1900 */
[----:B--2---:R-:W-:Y:S02]  /*0350*/  IMAD R18, R19, R18, R20 ;  /* 0x0000001213127224 */ /* 0x004fe400078e0214 */
[--C-:B------:R-:W-:Y:S01]  /*0360*/  IMAD.WIDE.U32 R20, R28, 0x4, R16.reuse ;  /* 0x000000041c147825 */ /* 0x100fe200078e0010 */
[----:B------:R-:W2:Y:S05]  /*0370*/  LDG.E R19, desc[UR6][R14.64+0x10] ;  /* 0x000010060e137981 */ /* 0x000eaa000c1e1900 */
[----:B------:R-:W2:Y:S01]  /*0380*/  LDG.E R20, desc[UR6][R20.64] ;  /* 0x0000000614147981 */ /* 0x000ea2000c1e1900 */
[----:B------:R-:W-:-:S06]  /*0390*/  IMAD.WIDE.U32 R22, R27, 0x4, R16 ;  /* 0x000000041b167825 */ /* 0x000fcc00078e0010 */
[----:B------:R-:W3:Y:S04]  /*03a0*/  LDG.E R22, desc[UR6][R22.64] ;  /* 0x0000000616167981 */ /* 0x000ee8000c1e1900 */
[----:B------:R-:W4:Y:S01]  /*03b0*/  LDG.E R21, desc[UR6][R14.64+0x18] ;  /* 0x000018060e157981 */ /* 0x000f22000c1e1900 */
[----:B--2---:R-:W-:-:S03]  /*03c0*/  IMAD R20, R19, R20, R18 ;  /* 0x0000001413147224 */ /* 0x004fc600078e0212 */
[----:B------:R-:W3:Y:S01]  /*03d0*/  LDG.E R19, desc[UR6][R14.64+0x14] ;  /* 0x000014060e137981 */ /* 0x000ee2000c1e1900 */
[----:B------:R-:W-:Y:S01]  /*03e0*/  IADD3 R29, PT, PT, R29, 0x8, RZ ;  /* 0x000000081d1d7810 */ /* 0x000fe20007ffe0ff */
[----:B---3--:R-:W-:Y:S02]  /*03f0*/  IMAD R20, R19, R22, R20 ;  /* 0x0000001613147224 */ /* 0x008fe400078e0214 */
[--C-:B------:R-:W-:Y:S01]  /*0400*/  IMAD.WIDE.U32 R18, R26, 0x4, R16.reuse ;  /* 0x000000041a127825 */ /* 0x100fe200078e0010 */
[----:B------:R-:W2:Y:S03]  /*0410*/  LDG.E R22, desc[UR6][R14.64+0x1c] ;  /* 0x00001c060e167981 */ /* 0x000ea6000c1e1900 */
[----:B------:R-:W-:Y:S02]  /*0420*/  IMAD.WIDE.U32 R16, R25, 0x4, R16 ;  /* 0x0000000419107825 */ /* 0x000fe400078e0010 */
[----:B------:R-:W4:Y:S04]  /*0430*/  LDG.E R18, desc[UR6][R18.64] ;  /* 0x0000000612127981 */ /* 0x000f28000c1e1900 */
[----:B------:R-:W2:Y:S01]  /*0440*/  LDG.E R16, desc[UR6][R16.64] ;  /* 0x0000000610107981 */ /* 0x000ea2000c1e1900 */
[----:B------:R-:W-:Y:S01]  /*0450*/  ISETP.NE.AND P2, PT, R29, RZ, PT ;  /* 0x000000ff1d00720c */ /* 0x000fe20003f45270 */
[C---:B------:R-:W-:Y:S01]  /*0460*/  IMAD R28, R11.reuse, 0x8, R28 ;  /* 0x000000080b1c7824 */ /* 0x040fe200078e021c */
[----:B------:R-:W-:Y:S01]  /*0470*/  LEA R12, R11, R12, 0x3 ;  /* 0x0000000c0b0c7211 */ /* 0x000fe200078e18ff */
[----:B------:R-:W-:Y:S01]  /*0480*/  VIADD R13, R13, 0x8 ;  /* 0x000000080d0d7836 */ /* 0x000fe20000000000 */
[----:B------:R-:W-:-:S02]  /*0490*/  LEA R10, R11, R10, 0x3 ;  /* 0x0000000a0b0a7211 */ /* 0x000fc400078e18ff */
[C---:B------:R-:W-:Y:S02]  /*04a0*/  LEA R9, R11.reuse, R9, 0x3 ;  /* 0x000000090b097211 */ /* 0x040fe400078e18ff */
[C---:B------:R-:W-:Y:S02]  /*04b0*/  LEA R27, R11.reuse, R27, 0x3 ;  /* 0x0000001b0b1b7211 */ /* 0x040fe400078e18ff */
[C---:B------:R-:W-:Y:S02]  /*04c0*/  LEA R26, R11.reuse, R26, 0x3 ;  /* 0x0000001a0b1a7211 */ /* 0x040fe400078e18ff */
[C---:B------:R-:W-:Y:S02]  /*04d0*/  LEA R25, R11.reuse, R25, 0x3 ;  /* 0x000000190b197211 */ /* 0x040fe400078e18ff */
[----:B------:R-:W-:Y:S01]  /*04e0*/  LEA R24, R11, R24, 0x3 ;  /* 0x000000180b187211 */ /* 0x000fe200078e18ff */
[----:B----4-:R-:W-:-:S04]  /*04f0*/  IMAD R21, R21, R18, R20 ;  /* 0x0000001215157224 */ /* 0x010fc800078e0214 */
[----:B--2---:R-:W-:Y:S01]  /*0500*/  IMAD R20, R22, R16, R21 ;  /* 0x0000001016147224 */ /* 0x004fe200078e0215 */
[----:B------:R-:W-:Y:S06]  /*0510*/  @P2 BRA `(.L_x_1) ;  /* 0xfffffffc00442947 */ /* 0x000fec000383ffff */
[----:B------:R-:W-:-:S07]  /*0520*/  MOV R9, R7 ;  /* 0x0000000700097202 */ /* 0x000fce0000000f00 */
.L_x_0:
[----:B------:R-:W1:Y:S02]  /*0530*/  LDC R10, c[0x0][0x39c] ;  /* 0x0000e700ff0a7b82 */ /* 0x000e640000000800 */
[----:B-1----:R-:W-:-:S04]  /*0540*/  LOP3.LUT R12, R10, 0x7, RZ, 0xc0, !PT ;  /* 0x000000070a0c7812 */ /* 0x002fc800078ec0ff */
[----:B------:R-:W-:-:S13]  /*0550*/  ISETP.NE.AND P2, PT, R12, RZ, PT ;  /* 0x000000ff0c00720c */ /* 0x000fda0003f45270 */
[----:B------:R-:W-:Y:S05]  /*0560*/  @!P2 BRA `(.L_x_2) ;  /* 0x00000004000ca947 */ /* 0x000fea0003800000 */
[----:B------:R-:W-:Y:S02]  /*0570*/  IADD3 R12, PT, PT, R12, -0x1, RZ ;  /* 0xffffffff0c0c7810 */ /* 0x000fe40007ffe0ff */
[----:B------:R-:W-:Y:S02]  /*0580*/  LOP3.LUT R10, R10, 0x3, RZ, 0xc0, !PT ;  /* 0x000000030a0a7812 */ /* 0x000fe400078ec0ff */
[----:B------:R-:W-:Y:S02]  /*0590*/  ISETP.GE.U32.AND P3, PT, R12, 0x3, PT ;  /* 0x000000030c00780c */ /* 0x000fe40003f66070 */
[----:B------:R-:W-:-:S11]  /*05a0*/  ISETP.NE.AND P2, PT, R10, RZ, PT ;  /* 0x000000ff0a00720c */ /* 0x000fd60003f45270 */
[----:B------:R-:W-:Y:S05]  /*05b0*/  @!P3 BRA `(.L_x_3) ;  /* 0x000000000078b947 */ /* 0x000fea0003800000 */
[----:B------:R-:W1:Y:S01]  /*05c0*/  LDC.64 R16, c[0x0][0x380] ;  /* 0x0000e000ff107b82 */ /* 0x000e620000000a00 */
[----:B------:R-:W-:Y:S01]  /*05d0*/  IMAD R18, R9, R11, R8 ;  /* 0x0000000b09127224 */ /* 0x000fe200078e0208 */
[CC--:B------:R-:W-:Y:S02]  /*05e0*/  IADD3 R25, PT, PT, R0.reuse, R9.reuse, RZ ;  /* 0x0000000900197210 */ /* 0x0c0fe40007ffe0ff */
[----:B------:R-:W-:Y:S02]  /*05f0*/  IADD3 R21, P3, PT, R0, R9, RZ ;  /* 0x0000000900157210 */ /* 0x000fe40007f7e0ff */
[----:B------:R-:W-:Y:S02]  /*0600*/  IADD3 R22, PT, PT, R18, R11, RZ ;  /* 0x0000000b12167210 */ /* 0x000fe40007ffe0ff */
[----:B------:R-:W2:Y:S08]  /*0610*/  LDC.64 R12, c[0x0][0x388] ;  /* 0x0000e200ff0c7b82 */ /* 0x000eb00000000a00 */
[----:B------:R-:W3:Y:S01]  /*0620*/  LDC.64 R14, c[0x0][0x380] ;  /* 0x0000e000ff0e7b82 */ /* 0x000ee20000000a00 */
[----:B------:R-:W-:-:S02]  /*0630*/  IMAD.X R26, RZ, RZ, RZ, P3 ;  /* 0x000000ffff1a7224 */ /* 0x000fc400018e06ff */
[----:B-1----:R-:W-:-:S06]  /*0640*/  IMAD.WIDE.U32 R24, R25, 0x4, R16 ;  /* 0x0000000419187825 */ /* 0x002fcc00078e0010 */
[----:B0-----:R-:W4:Y:S01]  /*0650*/  LDG.E R25, desc[UR6][R24.64] ;  /* 0x0000000618197981 */ /* 0x001f22000c1e1900 */
[----:B--2---:R-:W-:-:S04]  /*0660*/  IMAD.WIDE.U32 R18, R18, 0x4, R12 ;  /* 0x0000000412127825 */ /* 0x004fc800078e000c */
[C---:B------:R-:W-:Y:S01]  /*0670*/  IMAD.WIDE.U32 R16, R22.reuse, 0x4, R12 ;  /* 0x0000000416107825 */ /* 0x040fe200078e000c */
[-C--:B------:R-:W-:Y:S01]  /*0680*/  IADD3 R22, PT, PT, R22, R11.reuse, RZ ;  /* 0x0000000b16167210 */ /* 0x080fe20007ffe0ff */
[----:B------:R-:W4:Y:S01]  /*0690*/  LDG.E R18, desc[UR6][R18.64] ;  /* 0x0000000612127981 */ /* 0x000f22000c1e1900 */
[C---:B---3--:R-:W-:Y:S02]  /*06a0*/  LEA R14, P3, R21.reuse, R14, 0x2 ;  /* 0x0000000e150e7211 */ /* 0x048fe400078610ff */
[C---:B------:R-:W-:Y:S01]  /*06b0*/  IADD3 R27, PT, PT, R22.reuse, R11, RZ ;  /* 0x0000000b161b7210 */ /* 0x040fe20007ffe0ff */
[----:B------:R-:W2:Y:S01]  /*06c0*/  LDG.E R16, desc[UR6][R16.64] ;  /* 0x0000000610107981 */ /* 0x000ea2000c1e1900 */
[----:B------:R-:W-:Y:S01]  /*06d0*/  LEA.HI.X R15, R21, R15, R26, 0x2, P3 ;  /* 0x0000000f150f7211 */ /* 0x000fe200018f141a */
[----:B------:R-:W-:-:S04]  /*06e0*/  IMAD.WIDE.U32 R22, R22, 0x4, R12 ;  /* 0x0000000416167825 */ /* 0x000fc800078e000c */
[----:B------:R-:W2:Y:S01]  /*06f0*/  LDG.E R21, desc[UR6][R14.64+0x4] ;  /* 0x000004060e157981 */ /* 0x000ea2000c1e1900 */
[----:B------:R-:W-:-:S03]  /*0700*/  IMAD.WIDE.U32 R12, R27, 0x4, R12 ;  /* 0x000000041b0c7825 */ /* 0x000fc600078e000c */
[----:B------:R-:W3:Y:S04]  /*0710*/  LDG.E R22, desc[UR6][R22.64] ;  /* 0x0000000616167981 */ /* 0x000ee8000c1e1900 */
[----:B------:R-:W3:Y:S04]  /*0720*/  LDG.E R24, desc[UR6][R14.64+0x8] ;  /* 0x000008060e187981 */ /* 0x000ee8000c1e1900 */
[----:B------:R-:W5:Y:S04]  /*0730*/  LDG.E R12, desc[UR6][R12.64] ;  /* 0x000000060c0c7981 */ /* 0x000f68000c1e1900 */
[----:B------:R-:W5:Y:S01]  /*0740*/  LDG.E R26, desc[UR6][R14.64+0xc] ;  /* 0x00000c060e1a7981 */ /* 0x000f62000c1e1900 */
[----:B------:R-:W-:Y:S01]  /*0750*/  IADD3 R9, PT, PT, R9, 0x4, RZ ;  /* 0x0000000409097810 */ /* 0x000fe20007ffe0ff */
[----:B----4-:R-:W-:-:S04]  /*0760*/  IMAD R25, R25, R18, R20 ;  /* 0x0000001219197224 */ /* 0x010fc800078e0214 */
[----:B--2---:R-:W-:-:S04]  /*0770*/  IMAD R21, R21, R16, R25 ;  /* 0x0000001015157224 */ /* 0x004fc800078e0219 */
[----:B---3--:R-:W-:-:S04]  /*0780*/  IMAD R21, R24, R22, R21 ;  /* 0x0000001618157224 */ /* 0x008fc800078e0215 */
[----:B-----5:R-:W-:-:S07]  /*0790*/  IMAD R20, R26, R12, R21 ;  /* 0x0000000c1a147224 */ /* 0x020fce00078e0215 */
.L_x_3:
[----:B------:R-:W-:Y:S05]  /*07a0*/  @!P2 BRA `(.L_x_2) ;  /* 0x00000000007ca947 */ /* 0x000fea0003800000 */
[----:B------:R-:W-:Y:S01]  /*07b0*/  ISETP.NE.AND P3, PT, R10, 0x1, PT ;  /* 0x000000010a00780c */ /* 0x000fe20003f65270 */
[----:B------:R-:W1:Y:S01]  /*07c0*/  LDC.64 R22, c[0x0][0x380] ;  /* 0x0000e000ff167b82 */ /* 0x000e620000000a00 */
[----:B------:R-:W-:-:S07]  /*07d0*/  LOP3.LUT P2, RZ, R11, 0x1, RZ, 0xc0, !PT ;  /* 0x000000010bff7812 */ /* 0x000fce000784c0ff */
[----:B------:R-:W2:Y:S04]  /*07e0*/  LDC.64 R18, c[0x0][0x388] ;  /* 0x0000e200ff127b82 */ /* 0x000ea80000000a00 */
[C---:B------:R-:W-:Y:S01]  /*07f0*/  @P3 IADD3 R24, P4, PT, R0.reuse, R9, RZ ;  /* 0x0000000900183210 */ /* 0x040fe20007f9e0ff */
[C---:B------:R-:W-:Y:S01]  /*0800*/  @P3 IMAD R10, R9.reuse, R11, R8 ;  /* 0x0000000b090a3224 */ /* 0x040fe200078e0208 */
[----:B------:R-:W-:Y:S02]  /*0810*/  @P3 IADD3 R21, PT, PT, R0, R9, RZ ;  /* 0x0000000900153210 */ /* 0x000fe40007ffe0ff */
[----:B------:R-:W3:Y:S01]  /*0820*/  @P3 LDC.64 R12, c[0x0][0x380] ;  /* 0x0000e000ff0c3b82 */ /* 0x000ee20000000a00 */
[----:B------:R-:W-:Y:S01]  /*0830*/  @P3 IMAD.X R25, RZ, RZ, RZ, P4 ;  /* 0x000000ffff193224 */ /* 0x000fe200020e06ff */
[----:B------:R-:W-:-:S06]  /*0840*/  @P3 IADD3 R9, PT, PT, R9, 0x2, RZ ;  /* 0x0000000209093810 */ /* 0x000fcc0007ffe0ff */
[----:B------:R-:W4:Y:S01]  /*0850*/  LDC.64 R14, c[0x0][0x380] ;  /* 0x0000e000ff0e7b82 */ /* 0x000f220000000a00 */
[----:B-1----:R-:W-:Y:S01]  /*0860*/  @P3 IMAD.WIDE.U32 R22, R21, 0x4, R22 ;  /* 0x0000000415163825 */ /* 0x002fe200078e0016 */
[----:B------:R-:W-:-:S06]  /*0870*/  @P3 IADD3 R21, PT, PT, R10, R11, RZ ;  /* 0x0000000b0a153210 */ /* 0x000fcc0007ffe0ff */
[----:B------:R-:W1:Y:S01]  /*0880*/  LDC.64 R16, c[0x0][0x388] ;  /* 0x0000e200ff107b82 */ /* 0x000e620000000a00 */
[----:B------:R-:W-:Y:S01]  /*0890*/  @P2 IMAD R11, R9, R11, R8 ;  /* 0x0000000b090b2224 */ /* 0x000fe200078e0208 */
[C---:B---3--:R-:W-:Y:S01]  /*08a0*/  @P3 LEA R12, P4, R24.reuse, R12, 0x2 ;  /* 0x0000000c180c3211 */ /* 0x048fe200078810ff */
[----:B0-----:R-:W3:Y:S03]  /*08b0*/  @P3 LDG.E R23, desc[UR6][R22.64] ;  /* 0x0000000616173981 */ /* 0x001ee6000c1e1900 */
[----:B------:R-:W-:Y:S01]  /*08c0*/  @P3 LEA.HI.X R13, R24, R13, R25, 0x2, P4 ;  /* 0x0000000d180d3211 */ /* 0x000fe200020f1419 */
[----:B--2---:R-:W-:Y:S01]  /*08d0*/  @P3 IMAD.WIDE.U32 R24, R10, 0x4, R18 ;  /* 0x000000040a183825 */ /* 0x004fe200078e0012 */
[----:B------:R-:W-:-:S03]  /*08e0*/  @P2 IADD3 R9, PT, PT, R0, R9, RZ ;  /* 0x0000000900092210 */ /* 0x000fc60007ffe0ff */
[----:B------:R-:W-:Y:S01]  /*08f0*/  @P3 IMAD.WIDE.U32 R18, R21, 0x4, R18 ;  /* 0x0000000415123825 */ /* 0x000fe200078e0012 */
[----:B------:R-:W2:Y:S04]  /*0900*/  @P3 LDG.E R12, desc[UR6][R12.64+0x4] ;  /* 0x000004060c0c3981 */ /* 0x000ea8000c1e1900 */
[----:B------:R-:W3:Y:S01]  /*0910*/  @P3 LDG.E R24, desc[UR6][R24.64] ;  /* 0x0000000618183981 */ /* 0x000ee2000c1e1900 */
[----:B----4-:R-:W-:-:S03]  /*0920*/  @P2 IMAD.WIDE.U32 R14, R9, 0x4, R14 ;  /* 0x00000004090e2825 */ /* 0x010fc600078e000e */
[----:B------:R-:W2:Y:S01]  /*0930*/  @P3 LDG.E R18, desc[UR6][R18.64] ;  /* 0x0000000612123981 */ /* 0x000ea2000c1e1900 */
[----:B-1----:R-:W-:-:S03]  /*0940*/  @P2 IMAD.WIDE.U32 R16, R11, 0x4, R16 ;  /* 0x000000040b102825 */ /* 0x002fc600078e0010 */
[----:B------:R-:W4:Y:S04]  /*0950*/  @P2 LDG.E R15, desc[UR6][R14.64] ;  /* 0x000000060e0f2981 */ /* 0x000f28000c1e1900 */
[----:B------:R-:W4:Y:S01]  /*0960*/  @P2 LDG.E R16, desc[UR6][R16.64] ;  /* 0x0000000610102981 */ /* 0x000f22000c1e1900 */
[----:B---3--:R-:W-:-:S04]  /*0970*/  @P3 IMAD R23, R23, R24, R20 ;  /* 0x0000001817173224 */ /* 0x008fc800078e0214 */
[----:B--2---:R-:W-:-:S04]  /*0980*/  @P3 IMAD R20, R12, R18, R23 ;  /* 0x000000120c143224 */ /* 0x004fc800078e0217 */
[----:B----4-:R-:W-:-:S07]  /*0990*/  @P2 IMAD R20, R15, R16, R20 ;  /* 0x000000100f142224 */ /* 0x010fce00078e0214 */
.L_x_2:
[----:B------:R-:W1:Y:S01]  /*09a0*/  LDC.64 R10, c[0x0][0x390] ;  /* 0x0000e400ff0a7b82 */ /* 0x000e620000000a00 */
[----:B------:R-:W-:-:S05]  /*09b0*/  IADD3 R9, PT, PT, R0, R8, RZ ;  /* 0x0000000800097210 */ /* 0x000fca0007ffe0ff */
[----:B-1----:R-:W-:-:S05]  /*09c0*/  IMAD.WIDE R10, R9, 0x4, R10 ;  /* 0x00000004090a7825 */ /* 0x002fca00078e020a */
[----:B0-----:R1:W-:Y:S01]  /*09d0*/  STG.E desc[UR6][R10.64], R20 ;  /* 0x000000140a007986 */ /* 0x0013e2000c101906 */
[----:B------:R-:W-:Y:S05]  /*09e0*/  @P1 BRA `(.L_x_4) ;  /* 0xfffffff400c41947 */ /* 0x000fea000383ffff */
[----:B------:R-:W-:Y:S05]  /*09f0*/  EXIT ;  /* 0x000000000000794d */ /* 0x000fea0003800000 */
.L_x_5:
[----:B------:R-:W-:-:S00]  /*0a00*/  BRA `(.L_x_5) ;  /* 0xfffffffc00fc7947 */ /* 0x000fc0000383ffff */
[----:B------:R-:W-:-:S00]  /*0a10*/  NOP ;  /* 0x0000000000007918 */ /* 0x000fc00000000000 */
        /* <DEDUP_REMOVED lines=14> */
.L_x_17:


//--------------------- .text._Z16matrixMulRowWisePiS_S_ii --------------------------
	.section	.text._Z16matrixMulRowWisePiS_S_ii,"ax",@progbits
	.align	128
        .global         _Z16matrixMulRowWisePiS_S_ii
        .type           _Z16matrixMulRowWisePiS_S_ii,@function
        .size           _Z16matrixMulRowWisePiS_S_ii,(.L_x_18 - _Z16matrixMulRowWisePiS_S_ii)
        .other          _Z16matrixMulRowWisePiS_S_ii,@"STO_CUDA_ENTRY STV_DEFAULT"
_Z16matrixMulRowWisePiS_S_ii:
.text._Z16matrixMulRowWisePiS_S_ii:
[----:B------:R-:W-:Y:S08]  /*0000*/  LDC R1, c[0x0][0x37c] ;  /* 0x0000df00ff017b82 */ /* 0x000ff00000000800 */
[----:B------:R-:W0:Y:S08]  /*0010*/  LDC.64 R2, c[0x0][0x398] ;  /* 0x0000e600ff027b82 */ /* 0x000e300000000a00 */
[----:B------:R-:W1:Y:S01]  /*0020*/  S2UR UR4, SR_CTAID.X ;  /* 0x00000000000479c3 */ /* 0x000e620000002500 */
[----:B0-----:R-:W-:-:S04]  /*0030*/  ISETP.GE.AND P0, PT, R3, 0x1, PT ;  /* 0x000000010300780c */ /* 0x001fc80003f06270 */
[----:B-1----:R-:W-:-:S13]  /*0040*/  ISETP.LE.OR P0, PT, R2, UR4, !P0 ;  /* 0x0000000402007c0c */ /* 0x002fda000c703670 */
[----:B------:R-:W-:Y:S05]  /*0050*/  @P0 EXIT ;  /* 0x000000000000094d */ /* 0x000fea0003800000 */
[C---:B------:R-:W-:Y:S01]  /*0060*/  IADD3 R0, PT, PT, R3.reuse, -0x1, RZ ;  /* 0xffffffff03007810 */ /* 0x040fe20007ffe0ff */
[----:B------:R-:W-:Y:S02]  /*0070*/  HFMA2 R5, -RZ, RZ, 0, 0 ;  /* 0x00000000ff057431 */ /* 0x000fe400000001ff */
[C---:B------:R-:W-:Y:S01]  /*0080*/  IMAD R2, R3.reuse, UR4, RZ ;  /* 0x0000000403027c24 */ /* 0x040fe2000f8e02ff */
[----:B------:R-:W0:Y:S01]  /*0090*/  LDCU.64 UR6, c[0x0][0x358] ;  /* 0x00006b00ff0677ac */ /* 0x000e220008000a00 */
[----:B------:R-:W-:Y:S02]  /*00a0*/  ISETP.GE.U32.AND P0, PT, R0, 0x7, PT ;  /* 0x000000070000780c */ /* 0x000fe40003f06070 */
[C---:B------:R-:W-:Y:S02]  /*00b0*/  LOP3.LUT R0, R3.reuse, 0x7ffffff8, RZ, 0xc0, !PT ;  /* 0x7ffffff803007812 */ /* 0x040fe400078ec0ff */
[----:B------:R-:W-:Y:S02]  /*00c0*/  LOP3.LUT R3, R3, 0x7, RZ, 0xc0, !PT ;  /* 0x0000000703037812 */ /* 0x000fe400078ec0ff */
[----:B------:R-:W-:-:S07]  /*00d0*/  IADD3 R4, PT, PT, -R0, RZ, RZ ;  /* 0x000000ff00047210 */ /* 0x000fce0007ffe1ff */
.L_x_10:
[----:B-1----:R-:W-:Y:S02]  /*00e0*/  MOV R7, RZ ;  /* 0x000000ff00077202 */ /* 0x002fe40000000f00 */
[----:B------:R-:W-:Y:S01]  /*00f0*/  MOV R16, RZ ;  /* 0x000000ff00107202 */ /* 0x000fe20000000f00 */
[----:B------:R-:W-:Y:S06]  /*0100*/  @!P0 BRA `(.L_x_6) ;  /* 0x0000000000f08947 */ /* 0x000fec0003800000 */
[----:B------:R-:W1:Y:S01]  /*0110*/  LDC R8, c[0x0][0x39c] ;  /* 0x0000e700ff087b82 */ /* 0x000e620000000800 */
[----:B------:R-:W-:Y:S01]  /*0120*/  IMAD.MOV.U32 R16, RZ, RZ, RZ ;  /* 0x000000ffff107224 */ /* 0x000fe200078e00ff */
[----:B------:R-:W-:Y:S02]  /*0130*/  MOV R9, R2 ;  /* 0x0000000200097202 */ /* 0x000fe40000000f00 */
[-C--:B------:R-:W-:Y:S02]  /*0140*/  MOV R7, R5.reuse ;  /* 0x0000000500077202 */ /* 0x080fe40000000f00 */
[----:B------:R-:W-:Y:S02]  /*0150*/  MOV R10, R4 ;  /* 0x00000004000a7202 */ /* 0x000fe40000000f00 */
[----:B-1----:R-:W-:Y:S01]  /*0160*/  IADD3 R11, PT, PT, R5, R8, RZ ;  /* 0x00000008050b7210 */ /* 0x002fe20007ffe0ff */
[C-C-:B------:R-:W-:Y:S01]  /*0170*/  IMAD R6, R8.reuse, 0x2, R5.reuse ;  /* 0x0000000208067824 */ /* 0x140fe200078e0205 */
[C---:B------:R-:W-:Y:S01]  /*0180*/  LEA R27, R8.reuse, R5, 0x2 ;  /* 0x00000005081b7211 */ /* 0x040fe200078e10ff */
[----:B------:R-:W-:-:S02]  /*0190*/  IMAD R25, R8, 0x3, R5 ;  /* 0x0000000308197824 */ /* 0x000fc400078e0205 */
[C-C-:B------:R-:W-:Y:S02]  /*01a0*/  IMAD R29, R8.reuse, 0x5, R5.reuse ;  /* 0x00000005081d7824 */ /* 0x140fe400078e0205 */
[C-C-:B------:R-:W-:Y:S02]  /*01b0*/  IMAD R24, R8.reuse, 0x6, R5.reuse ;  /* 0x0000000608187824 */ /* 0x140fe400078e0205 */
[----:B------:R-:W-:-:S07]  /*01c0*/  IMAD R26, R8, 0x7, R5 ;  /* 0x00000007081a7824 */ /* 0x000fce00078e0205 */
.L_x_7:
[----:B------:R-:W1:Y:S08]  /*01d0*/  LDC.64 R14, c[0x0][0x388] ;  /* 0x0000e200ff0e7b82 */ /* 0x000e700000000a00 */
[----:B------:R-:W2:Y:S01]  /*01e0*/  LDC.64 R12, c[0x0][0x380] ;  /* 0x0000e000ff0c7b82 */ /* 0x000ea20000000a00 */
[----:B-1----:R-:W-:-:S06]  /*01f0*/  IMAD.WIDE.U32 R18, R7, 0x4, R14 ;  /* 0x0000000407127825 */ /* 0x002fcc00078e000e */
[----:B0-----:R-:W3:Y:S01]  /*0200*/  LDG.E R18, desc[UR6][R18.64] ;  /* 0x0000000612127981 */ /* 0x001ee2000c1e1900 */
[----:B--2---:R-:W-:-:S05]  /*0210*/  IMAD.WIDE.U32 R12, R9, 0x4, R12 ;  /* 0x00000004090c7825 */ /* 0x004fca00078e000c */
[----:B------:R-:W3:Y:S01]  /*0220*/  LDG.E R17, desc[UR6][R12.64] ;  /* 0x000000060c117981 */ /* 0x000ee2000c1e1900 */
[----:B------:R-:W-:-:S03]  /*0230*/  IMAD.WIDE.U32 R22, R11, 0x4, R14 ;  /* 0x000000040b167825 */ /* 0x000fc600078e000e */
[----:B------:R-:W2:Y:S01]  /*0240*/  LDG.E R19, desc[UR6][R12.64+0x8] ;  /* 0x000008060c137981 */ /* 0x000ea2000c1e1900 */
[----:B------:R-:W-:-:S03]  /*0250*/  IMAD.WIDE.U32 R20, R6, 0x4, R14 ;  /* 0x0000000406147825 */ /* 0x000fc600078e000e */
[----:B------:R-:W4:Y:S04]  /*0260*/  LDG.E R22, desc[UR6][R22.64] ;  /* 0x0000000616167981 */ /* 0x000f28000c1e1900 */
[----:B------:R-:W2:Y:S04]  /*0270*/  LDG.E R20, desc[UR6][R20.64] ;  /* 0x0000000614147981 */ /* 0x000ea8000c1e1900 */
[----:B------:R-:W5:Y:S01]  /*0280*/  LDG.E R23, desc[UR6][R12.64+0x10] ;  /* 0x000010060c177981 */ /* 0x000f62000c1e1900 */
[----:B---3--:R-:W-:-:S03]  /*0290*/  IMAD R17, R17, R18, R16 ;  /* 0x0000001211117224 */ /* 0x008fc600078e0210 */
[----:B------:R-:W4:Y:S02]  /*02a0*/  LDG.E R16, desc[UR6][R12.64+0x4] ;  /* 0x000004060c107981 */ /* 0x000f24000c1e1900 */
[----:B----4-:R-:W-:Y:S02]  /*02b0*/  IMAD R28, R16, R22, R17 ;  /* 0x00000016101c7224 */ /* 0x010fe400078e0211 */
[----:B------:R-:W-:-:S04]  /*02c0*/  IMAD.WIDE.U32 R16, R25, 0x4, R14 ;  /* 0x0000000419107825 */ /* 0x000fc800078e000e */
[----:B--2---:R-:W-:Y:S02]  /*02d0*/  IMAD R28, R19, R20, R28 ;  /* 0x00000014131c7224 */ /* 0x004fe400078e021c */
[--C-:B------:R-:W-:Y:S01]  /*02e0*/  IMAD.WIDE.U32 R18, R27, 0x4, R14.reuse ;  /* 0x000000041b127825 */ /* 0x100fe200078e000e */
[----:B------:R-:W2:Y:S05]  /*02f0*/  LDG.E R16, desc[UR6][R16.64] ;  /* 0x0000000610107981 */ /* 0x000eaa000c1e1900 */
[----:B------:R-:W5:Y:S04]  /*0300*/  LDG.E R18, desc[UR6][R18.64] ;  /* 0x0000000612127981 */ /* 0x000f68000c1e1900 */
[----:B------:R-:W2:Y:S01]  /*0310*/  LDG.E R17, desc[UR6][R12.64+0xc] ;  /* 0x00000c060c117981 */ /* 0x000ea2000c1e1900 */
[----:B------:R-:W-:-:S03]  /*0320*/  IMAD.WIDE.U32 R20, R29, 0x4, R14 ;  /* 0x000000041d147825 */ /* 0x000fc600078e000e */
[----:B------:R-:W3:Y:S04]  /*0330*/  LDG.E R19, desc[UR6][R12.64+0x1c] ;  /* 0x00001c060c137981 */ /* 0x000ee8000c1e1900 */
[----:B------:R-:W4:Y:S01]  /*0340*/  LDG.E R20, desc[UR6][R20.64] ;  /* 0x0000000614147981 */ /* 0x000f22000c1e1900 */
[----:B--2---:R-:W-:-:S03]  /*0350*/  IMAD R28, R17, R16, R28 ;  /* 0x00000010111c7224 */ /* 0x004fc600078e021c */
[----:B------:R-:W4:Y:S01]  /*0360*/  LDG.E R17, desc[UR6][R12.64+0x14] ;  /* 0x000014060c117981 */ /* 0x000f22000c1e1900 */
[----:B-----5:R-:W-:Y:S02]  /*0370*/  IMAD R28, R23, R18, R28 ;  /* 0x00000012171c7224 */ /* 0x020fe400078e021c */
[--C-:B------:R-:W-:Y:S01]  /*0380*/  IMAD.WIDE.U32 R22, R24, 0x4, R14.reuse ;  /* 0x0000000418167825 */ /* 0x100fe200078e000e */
[----:B------:R-:W2:Y:S03]  /*0390*/  LDG.E R16, desc[UR6][R12.64+0x18] ;  /* 0x000018060c107981 */ /* 0x000ea6000c1e1900 */
[----:B------:R-:W-:Y:S02]  /*03a0*/  IMAD.WIDE.U32 R14, R26, 0x4, R14 ;  /* 0x000000041a0e7825 */ /* 0x000fe400078e000e */
[----:B------:R-:W2:Y:S04]  /*03b0*/  LDG.E R22, desc[UR6][R22.64] ;  /* 0x0000000616167981 */ /* 0x000ea8000c1e1900 */
[----:B------:R-:W3:Y:S01]  /*03c0*/  LDG.E R14, desc[UR6][R14.64] ;  /* 0x000000060e0e7981 */ /* 0x000ee2000c1e1900 */
[----:B------:R-:W-:-:S04]  /*03d0*/  IADD3 R10, PT, PT, R10, 0x8, RZ ;  /* 0x000000080a0a7810 */ /* 0x000fc80007ffe0ff */
[----:B------:R-:W-:Y:S01]  /*03e0*/  ISETP.NE.AND P1, PT, R10, RZ, PT ;  /* 0x000000ff0a00720c */ /* 0x000fe20003f25270 */
[C---:B------:R-:W-:Y:S01]  /*03f0*/  IMAD R25, R8.reuse, 0x8, R25 ;  /* 0x0000000808197824 */ /* 0x040fe200078e0219 */
[C---:B------:R-:W-:Y:S01]  /*0400*/  LEA R11, R8.reuse, R11, 0x3 ;  /* 0x0000000b080b7211 */ /* 0x040fe200078e18ff */
[C---:B------:R-:W-:Y:S01]  /*0410*/  IMAD R7, R8.reuse, 0x8, R7 ;  /* 0x0000000808077824 */ /* 0x040fe200078e0207 */
[C---:B------:R-:W-:Y:S02]  /*0420*/  LEA R6, R8.reuse, R6, 0x3 ;  /* 0x0000000608067211 */ /* 0x040fe400078e18ff */
[C---:B------:R-:W-:Y:S02]  /*0430*/  LEA R27, R8.reuse, R27, 0x3 ;  /* 0x0000001b081b7211 */ /* 0x040fe400078e18ff */
[C---:B------:R-:W-:Y:S02]  /*0440*/  LEA R29, R8.reuse, R29, 0x3 ;  /* 0x0000001d081d7211 */ /* 0x040fe400078e18ff */
[----:B------:R-:W-:-:S02]  /*0450*/  LEA R24, R8, R24, 0x3 ;  /* 0x0000001808187211 */ /* 0x000fc400078e18ff */
[----:B------:R-:W-:Y:S02]  /*0460*/  LEA R26, R8, R26, 0x3 ;  /* 0x0000001a081a7211 */ /* 0x000fe400078e18ff */
[----:B------:R-:W-:Y:S01]  /*0470*/  IADD3 R9, PT, PT, R9, 0x8, RZ ;  /* 0x0000000809097810 */ /* 0x000fe20007ffe0ff */
[----:B----4-:R-:W-:-:S04]  /*0480*/  IMAD R17, R17, R20, R28 ;  /* 0x0000001411117224 */ /* 0x010fc800078e021c */
[----:B--2---:R-:W-:-:S04]  /*0490*/  IMAD R16, R16, R22, R17 ;  /* 0x0000001610107224 */ /* 0x004fc800078e0211 */
[----:B---3--:R-:W-:Y:S01]  /*04a0*/  IMAD R16, R19, R14, R16 ;  /* 0x0000000e13107224 */ /* 0x008fe200078e0210 */
[----:B------:R-:W-:Y:S06]  /*04b0*/  @P1 BRA `(.L_x_7) ;  /* 0xfffffffc00441947 */ /* 0x000fec000383ffff */
[----:B------:R-:W-:-:S07]  /*04c0*/  MOV R7, R0 ;  /* 0x0000000000077202 */ /* 0x000fce0000000f00 */
.L_x_6:
[----:B------:R-:W-:-:S13]  /*04d0*/  ISETP.NE.AND P1, PT, R3, RZ, PT ;  /* 0x000000ff0300720c */ /* 0x000fda0003f25270 */
[----:B------:R-:W-:Y:S05]  /*04e0*/  @!P1 BRA `(.L_x_8) ;  /* 0x0000000400149947 */ /* 0x000fea0003800000 */
[----:B------:R-:W1:Y:S01]  /*04f0*/  LDC R6, c[0x0][0x39c] ;  /* 0x0000e700ff067b82 */ /* 0x000e620000000800 */
[----:B------:R-:W-:-:S04]  /*0500*/  IADD3 R8, PT, PT, R3, -0x1, RZ ;  /* 0xffffffff03087810 */ /* 0x000fc80007ffe0ff */
[----:B------:R-:W-:Y:S02]  /*0510*/  ISETP.GE.U32.AND P2, PT, R8, 0x3, PT ;  /* 0x000000030800780c */ /* 0x000fe40003f46070 */
[----:B-1----:R-:W-:-:S11]  /*0520*/  LOP3.LUT P1, R17, R6, 0x3, RZ, 0xc0, !PT ;  /* 0x0000000306117812 */ /* 0x002fd6000782c0ff */
[----:B------:R-:W-:Y:S05]  /*0530*/  @!P2 BRA `(.L_x_9) ;  /* 0x00000000007ca947 */ /* 0x000fea0003800000 */
[----:B------:R-:W1:Y:S01]  /*0540*/  LDC R20, c[0x0][0x39c] ;  /* 0x0000e700ff147b82 */ /* 0x000e620000000800 */
[CC--:B------:R-:W-:Y:S02]  /*0550*/  IADD3 R15, PT, PT, R2.reuse, R7.reuse, RZ ;  /* 0x00000007020f7210 */ /* 0x0c0fe40007ffe0ff */
[----:B------:R-:W-:-:S04]  /*0560*/  IADD3 R21, P2, PT, R2, R7, RZ ;  /* 0x0000000702157210 */ /* 0x000fc80007f5e0ff */
[----:B------:R-:W-:Y:S01]  /*0570*/  IADD3.X R22, PT, PT, RZ, RZ, RZ, P2, !PT ;  /* 0x000000ffff167210 */ /* 0x000fe200017fe4ff */
[----:B------:R-:W2:Y:S08]  /*0580*/  LDC.64 R12, c[0x0][0x380] ;  /* 0x0000e000ff0c7b82 */ /* 0x000eb00000000a00 */
[----:B------:R-:W3:Y:S08]  /*0590*/  LDC.64 R10, c[0x0][0x388] ;  /* 0x0000e200ff0a7b82 */ /* 0x000ef00000000a00 */
[----:B------:R-:W4:Y:S01]  /*05a0*/  LDC.64 R8, c[0x0][0x380] ;  /* 0x0000e000ff087b82 */ /* 0x000f220000000a00 */
[----:B-1----:R-:W-:-:S04]  /*05b0*/  IMAD R19, R7, R20, R5 ;  /* 0x0000001407137224 */ /* 0x002fc800078e0205 */
[----:B------:R-:W-:Y:S02]  /*05c0*/  IMAD.IADD R23, R19, 0x1, R20 ;  /* 0x0000000113177824 */ /* 0x000fe400078e0214 */
[----:B--2---:R-:W-:-:S06]  /*05d0*/  IMAD.WIDE.U32 R12, R15, 0x4, R12 ;  /* 0x000000040f0c7825 */ /* 0x004fcc00078e000c */
[----:B0-----:R-:W2:Y:S01]  /*05e0*/  LDG.E R13, desc[UR6][R12.64] ;  /* 0x000000060c0d7981 */ /* 0x001ea2000c1e1900 */
[----:B---3--:R-:W-:-:S04]  /*05f0*/  IMAD.WIDE.U32 R14, R19, 0x4, R10 ;  /* 0x00000004130e7825 */ /* 0x008fc800078e000a */
[C---:B------:R-:W-:Y:S01]  /*0600*/  IMAD.WIDE.U32 R18, R23.reuse, 0x4, R10 ;  /* 0x0000000417127825 */ /* 0x040fe200078e000a */
[----:B------:R-:W-:Y:S01]  /*0610*/  IADD3 R23, PT, PT, R23, R20, RZ ;  /* 0x0000001417177210 */ /* 0x000fe20007ffe0ff */
[----:B------:R-:W2:Y:S01]  /*0620*/  LDG.E R14, desc[UR6][R14.64] ;  /* 0x000000060e0e7981 */ /* 0x000ea2000c1e1900 */
[----:B----4-:R-:W-:Y:S02]  /*0630*/  LEA R8, P2, R21, R8, 0x2 ;  /* 0x0000000815087211 */ /* 0x010fe400078410ff */
[----:B------:R-:W-:Y:S01]  /*0640*/  IADD3 R25, PT, PT, R23, R20, RZ ;  /* 0x0000001417197210 */ /* 0x000fe20007ffe0ff */
[----:B------:R-:W3:Y:S01]  /*0650*/  LDG.E R18, desc[UR6][R18.64] ;  /* 0x0000000612127981 */ /* 0x000ee2000c1e1900 */
[----:B------:R-:W-:Y:S01]  /*0660*/  LEA.HI.X R9, R21, R9, R22, 0x2, P2 ;  /* 0x0000000915097211 */ /* 0x000fe200010f1416 */
[----:B------:R-:W-:-:S04]  /*0670*/  IMAD.WIDE.U32 R20, R23, 0x4, R10 ;  /* 0x0000000417147825 */ /* 0x000fc800078e000a */
[----:B------:R-:W3:Y:S01]  /*0680*/  LDG.E R22, desc[UR6][R8.64+0x4] ;  /* 0x0000040608167981 */ /* 0x000ee2000c1e1900 */
[----:B------:R-:W-:-:S03]  /*0690*/  IMAD.WIDE.U32 R10, R25, 0x4, R10 ;  /* 0x00000004190a7825 */ /* 0x000fc600078e000a */
[----:B------:R-:W4:Y:S04]  /*06a0*/  LDG.E R20, desc[UR6][R20.64] ;  /* 0x0000000614147981 */ /* 0x000f28000c1e1900 */
[----:B------:R-:W4:Y:S04]  /*06b0*/  LDG.E R24, desc[UR6][R8.64+0x8] ;  /* 0x0000080608187981 */ /* 0x000f28000c1e1900 */
[----:B------:R-:W5:Y:S04]  /*06c0*/  LDG.E R10, desc[UR6][R10.64] ;  /* 0x000000060a0a7981 */ /* 0x000f68000c1e1900 */
[----:B------:R-:W5:Y:S01]  /*06d0*/  LDG.E R12, desc[UR6][R8.64+0xc] ;  /* 0x00000c06080c7981 */ /* 0x000f62000c1e1900 */
[----:B------:R-:W-:Y:S01]  /*06e0*/  IADD3 R7, PT, PT, R7, 0x4, RZ ;  /* 0x0000000407077810 */ /* 0x000fe20007ffe0ff */
[----:B--2---:R-:W-:-:S04]  /*06f0*/  IMAD R13, R13, R14, R16 ;  /* 0x0000000e0d0d7224 */ /* 0x004fc800078e0210 */
[----:B---3--:R-:W-:-:S04]  /*0700*/  IMAD R13, R22, R18, R13 ;  /* 0x00000012160d7224 */ /* 0x008fc800078e020d */
[----:B----4-:R-:W-:-:S04]  /*0710*/  IMAD R13, R24, R20, R13 ;  /* 0x00000014180d7224 */ /* 0x010fc800078e020d */
[----:B-----5:R-:W-:-:S07]  /*0720*/  IMAD R16, R12, R10, R13 ;  /* 0x0000000a0c107224 */ /* 0x020fce00078e020d */
.L_x_9:
[----:B------:R-:W-:Y:S05]  /*0730*/  @!P1 BRA `(.L_x_8) ;  /* 0x0000000000809947 */ /* 0x000fea0003800000 */
[----:B------:R-:W-:Y:S01]  /*0740*/  ISETP.NE.AND P2, PT, R17, 0x1, PT ;  /* 0x000000011100780c */ /* 0x000fe20003f45270 */
[----:B------:R-:W1:Y:S01]  /*0750*/  LDC.64 R10, c[0x0][0x388] ;  /* 0x0000e200ff0a7b82 */ /* 0x000e620000000a00 */
[----:B------:R-:W-:-:S04]  /*0760*/  LOP3.LUT R17, R6, 0x1, RZ, 0xc0, !PT ;  /* 0x0000000106117812 */ /* 0x000fc800078ec0ff */
[----:B------:R-:W-:-:S03]  /*0770*/  ISETP.NE.U32.AND P1, PT, R17, 0x1, PT ;  /* 0x000000011100780c */ /* 0x000fc60003f25070 */
[----:B------:R-:W2:Y:S04]  /*0780*/  LDC.64 R18, c[0x0][0x380] ;  /* 0x0000e000ff127b82 */ /* 0x000ea80000000a00 */
[CC--:B------:R-:W-:Y:S01]  /*0790*/  @P2 IADD3 R20, P3, PT, R2.reuse, R7.reuse, RZ ;  /* 0x0000000702142210 */ /* 0x0c0fe20007f7e0ff */
[C---:B------:R-:W-:Y:S01]  /*07a0*/  @P2 IMAD R23, R7.reuse, R6, R5 ;  /* 0x0000000607172224 */ /* 0x040fe200078e0205 */
[----:B------:R-:W-:Y:S02]  /*07b0*/  @P2 IADD3 R17, PT, PT, R2, R7, RZ ;  /* 0x0000000702112210 */ /* 0x000fe40007ffe0ff */
[----:B------:R-:W3:Y:S01]  /*07c0*/  @P2 LDC.64 R8, c[0x0][0x380] ;  /* 0x0000e000ff082b82 */ /* 0x000ee20000000a00 */
[----:B------:R-:W-:Y:S01]  /*07d0*/  @P2 IMAD.X R21, RZ, RZ, RZ, P3 ;  /* 0x000000ffff152224 */ /* 0x000fe200018e06ff */
[----:B------:R-:W-:-:S06]  /*07e0*/  @P2 IADD3 R7, PT, PT, R7, 0x2, RZ ;  /* 0x0000000207072810 */ /* 0x000fcc0007ffe0ff */
[----:B------:R-:W4:Y:S08]  /*07f0*/  LDC.64 R12, c[0x0][0x380] ;  /* 0x0000e000ff0c7b82 */ /* 0x000f300000000a00 */
[----:B------:R-:W5:Y:S01]  /*0800*/  LDC.64 R14, c[0x0][0x388] ;  /* 0x0000e200ff0e7b82 */ /* 0x000f620000000a00 */
[----:B--2---:R-:W-:Y:S01]  /*0810*/  @P2 IMAD.WIDE.U32 R18, R17, 0x4, R18 ;  /* 0x0000000411122825 */ /* 0x004fe200078e0012 */
[----:B---3--:R-:W-:-:S03]  /*0820*/  @P2 LEA R8, P3, R20, R8, 0x2 ;  /* 0x0000000814082211 */ /* 0x008fc600078610ff */
[-C--:B------:R-:W-:Y:S02]  /*0830*/  @!P1 IMAD R17, R7, R6.reuse, R5 ;  /* 0x0000000607119224 */ /* 0x080fe400078e0205 */
[----:B0-----:R-:W2:Y:S01]  /*0840*/  @P2 LDG.E R19, desc[UR6][R18.64] ;  /* 0x0000000612132981 */ /* 0x001ea2000c1e1900 */
[----:B------:R-:W-:Y:S01]  /*0850*/  @P2 LEA.HI.X R9, R20, R9, R21, 0x2, P3 ;  /* 0x0000000914092211 */ /* 0x000fe200018f1415 */
[C-C-:B-1----:R-:W-:Y:S01]  /*0860*/  @P2 IMAD.WIDE.U32 R20, R23.reuse, 0x4, R10.reuse ;  /* 0x0000000417142825 */ /* 0x142fe200078e000a */
[----:B------:R-:W-:Y:S02]  /*0870*/  @P2 IADD3 R23, PT, PT, R23, R6, RZ ;  /* 0x0000000617172210 */ /* 0x000fe40007ffe0ff */
[----:B------:R-:W-:Y:S01]  /*0880*/  @!P1 IADD3 R7, PT, PT, R2, R7, RZ ;  /* 0x0000000702079210 */ /* 0x000fe20007ffe0ff */
[----:B------:R-:W3:Y:S02]  /*0890*/  @P2 LDG.E R8, desc[UR6][R8.64+0x4] ;  /* 0x0000040608082981 */ /* 0x000ee4000c1e1900 */
[----:B------:R-:W-:-:S02]  /*08a0*/  @P2 IMAD.WIDE.U32 R10, R23, 0x4, R10 ;  /* 0x00000004170a2825 */ /* 0x000fc400078e000a */
[----:B------:R-:W2:Y:S02]  /*08b0*/  @P2 LDG.E R20, desc[UR6][R20.64] ;  /* 0x0000000614142981 */ /* 0x000ea4000c1e1900 */
[----:B----4-:R-:W-:Y:S02]  /*08c0*/  @!P1 IMAD.WIDE.U32 R12, R7, 0x4, R12 ;  /* 0x00000004070c9825 */ /* 0x010fe400078e000c */
[----:B------:R-:W3:Y:S02]  /*08d0*/  @P2 LDG.E R10, desc[UR6][R10.64] ;  /* 0x000000060a0a2981 */ /* 0x000ee4000c1e1900 */
[----:B-----5:R-:W-:Y:S02]  /*08e0*/  @!P1 IMAD.WIDE.U32 R14, R17, 0x4, R14 ;  /* 0x00000004110e9825 */ /* 0x020fe400078e000e */
[----:B------:R-:W4:Y:S04]  /*08f0*/  @!P1 LDG.E R13, desc[UR6][R12.64] ;  /* 0x000000060c0d9981 */ /* 0x000f28000c1e1900 */
[----:B------:R-:W4:Y:S01]  /*0900*/  @!P1 LDG.E R14, desc[UR6][R14.64] ;  /* 0x000000060e0e9981 */ /* 0x000f22000c1e1900 */
[----:B--2---:R-:W-:-:S04]  /*0910*/  @P2 IMAD R19, R19, R20, R16 ;  /* 0x0000001413132224 */ /* 0x004fc800078e0210 */
[----:B---3--:R-:W-:-:S04]  /*0920*/  @P2 IMAD R16, R8, R10, R19 ;  /* 0x0000000a08102224 */ /* 0x008fc800078e0213 */
[----:B----4-:R-:W-:-:S07]  /*0930*/  @!P1 IMAD R16, R13, R14, R16 ;  /* 0x0000000e0d109224 */ /* 0x010fce00078e0210 */
.L_x_8:
[----:B------:R-:W1:Y:S01]  /*0940*/  LDCU UR4, c[0x0][0x39c] ;  /* 0x00007380ff0477ac */ /* 0x000e620008000800 */
[----:B------:R-:W2:Y:S01]  /*0950*/  LDC.64 R6, c[0x0][0x390] ;  /* 0x0000e400ff067b82 */ /* 0x000ea20000000a00 */
[----:B------:R-:W-:Y:S02]  /*0960*/  IADD3 R9, PT, PT, R2, R5, RZ ;  /* 0x0000000502097210 */ /* 0x000fe40007ffe0ff */
[----:B------:R-:W-:-:S04]  /*0970*/  IADD3 R5, PT, PT, R5, 0x1, RZ ;  /* 0x0000000105057810 */ /* 0x000fc80007ffe0ff */
[----:B-1----:R-:W-:Y:S01]  /*0980*/  ISETP.NE.AND P1, PT, R5, UR4, PT ;  /* 0x0000000405007c0c */ /* 0x002fe2000bf25270 */
[----:B--2---:R-:W-:-:S05]  /*0990*/  IMAD.WIDE.U32 R6, R9, 0x4, R6 ;  /* 0x0000000409067825 */ /* 0x004fca00078e0006 */
[----:B0-----:R1:W-:Y:S07]  /*09a0*/  STG.E desc[UR6][R6.64], R16 ;  /* 0x0000001006007986 */ /* 0x0013ee000c101906 */
[----:B------:R-:W-:Y:S05]  /*09b0*/  @P1 BRA `(.L_x_10) ;  /* 0xfffffff400c81947 */ /* 0x000fea000383ffff */
[----:B------:R-:W-:Y:S05]  /*09c0*/  EXIT ;  /* 0x000000000000794d */ /* 0x000fea0003800000 */
.L_x_11:
        /* <DEDUP_REMOVED lines=11> */
.L_x_18:


//--------------------- .text._Z20matrixMulElementWisePiS_S_ii --------------------------
	.section	.text._Z20matrixMulElementWisePiS_S_ii,"ax",@progbits
	.align	128
        .global         _Z20matrixMulElementWisePiS_S_ii
        .type           _Z20matrixMulElementWisePiS_S_ii,@function
        .size           _Z20matrixMulElementWisePiS_S_ii,(.L_x_19 - _Z20matrixMulElementWisePiS_S_ii)
        .other          _Z20matrixMulElementWisePiS_S_ii,@"STO_CUDA_ENTRY STV_DEFAULT"
_Z20matrixMulElementWisePiS_S_ii:
.text._Z20matrixMulElementWisePiS_S_ii:
[----:B------:R-:W-:Y:S01]  /*0000*/  LDC R1, c[0x0][0x37c] ;  /* 0x0000df00ff017b82 */ /* 0x000fe20000000800 */
[----:B------:R-:W0:Y:S07]  /*0010*/  S2R R0, SR_TID.X ;  /* 0x0000000000007919 */ /* 0x000e2e0000002100 */
[----:B------:R-:W0:Y:S08]  /*0020*/  LDC.64 R18, c[0x0][0x398] ;  /* 0x0000e600ff127b82 */ /* 0x000e300000000a00 */
[----:B------:R-:W1:Y:S01]  /*0030*/  S2UR UR4, SR_CTAID.X ;  /* 0x00000000000479c3 */ /* 0x000e620000002500 */
[----:B0-----:R-:W-:-:S04]  /*0040*/  ISETP.GE.AND P0, PT, R0, R19, PT ;  /* 0x000000130000720c */ /* 0x001fc80003f06270 */
[----:B-1----:R-:W-:-:S13]  /*0050*/  ISETP.LE.OR P0, PT, R18, UR4, P0 ;  /* 0x0000000412007c0c */ /* 0x002fda0008703670 */
[----:B------:R-:W-:Y:S05]  /*0060*/  @P0 EXIT ;  /* 0x000000000000094d */ /* 0x000fea0003800000 */
[C---:B------:R-:W-:Y:S01]  /*0070*/  IADD3 R2, PT, PT, R19.reuse, -0x1, RZ ;  /* 0xffffffff13027810 */ /* 0x040fe20007ffe0ff */
[----:B------:R-:W0:Y:S01]  /*0080*/  LDCU.64 UR6, c[0x0][0x358] ;  /* 0x00006b00ff0677ac */ /* 0x000e220008000a00 */
[C---:B------:R-:W-:Y:S01]  /*0090*/  LOP3.LUT R25, R19.reuse, 0x7, RZ, 0xc0, !PT ;  /* 0x0000000713197812 */ /* 0x040fe200078ec0ff */
[----:B------:R-:W-:Y:S01]  /*00a0*/  HFMA2 R14, -RZ, RZ, 0, 0 ;  /* 0x00000000ff0e7431 */ /* 0x000fe200000001ff */
[----:B------:R-:W-:Y:S01]  /*00b0*/  ISETP.GE.U32.AND P1, PT, R2, 0x7, PT ;  /* 0x000000070200780c */ /* 0x000fe20003f26070 */
[----:B------:R-:W-:Y:S01]  /*00c0*/  IMAD R15, R19, UR4, RZ ;  /* 0x00000004130f7c24 */ /* 0x000fe2000f8e02ff */
[----:B------:R-:W-:Y:S02]  /*00d0*/  ISETP.NE.AND P0, PT, R25, RZ, PT ;  /* 0x000000ff1900720c */ /* 0x000fe40003f05270 */
[----:B------:R-:W-:-:S09]  /*00e0*/  MOV R21, RZ ;  /* 0x000000ff00157202 */ /* 0x000fd20000000f00 */
[----:B------:R-:W-:Y:S05]  /*00f0*/  @!P1 BRA `(.L_x_12) ;  /* 0x0000000000b49947 */ /* 0x000fea0003800000 */
[----:B------:R-:W-:Y:S02]  /*0100*/  LOP3.LUT R14, R19, 0xfffffff8, RZ, 0xc0, !PT ;  /* 0xfffffff8130e7812 */ /* 0x000fe400078ec0ff */
[----:B------:R-:W-:Y:S02]  /*0110*/  MOV R21, RZ ;  /* 0x000000ff00157202 */ /* 0x000fe40000000f00 */
[----:B------:R-:W-:Y:S02]  /*0120*/  MOV R17, R15 ;  /* 0x0000000f00117202 */ /* 0x000fe40000000f00 */
[----:B------:R-:W-:Y:S02]  /*0130*/  MOV R16, R0 ;  /* 0x0000000000107202 */ /* 0x000fe40000000f00 */
[----:B------:R-:W-:-:S07]  /*0140*/  IADD3 R18, PT, PT, -R14, RZ, RZ ;  /* 0x000000ff0e127210 */ /* 0x000fce0007ffe1ff */
.L_x_13:
[----:B------:R-:W1:Y:S08]  /*0150*/  LDC.64 R8, c[0x0][0x388] ;  /* 0x0000e200ff087b82 */ /* 0x000e700000000a00 */
[----:B------:R-:W2:Y:S01]  /*0160*/  LDC.64 R2, c[0x0][0x380] ;  /* 0x0000e000ff027b82 */ /* 0x000ea20000000a00 */
[----:B-1----:R-:W-:-:S05]  /*0170*/  IMAD.WIDE R8, R16, 0x4, R8 ;  /* 0x0000000410087825 */ /* 0x002fca00078e0208 */
[----:B0-----:R0:W3:Y:S01]  /*0180*/  LDG.E R20, desc[UR6][R8.64] ;  /* 0x0000000608147981 */ /* 0x0010e2000c1e1900 */
[----:B------:R-:W-:-:S04]  /*0190*/  IMAD.WIDE R12, R19, 0x4, R8 ;  /* 0x00000004130c7825 */ /* 0x000fc800078e0208 */
[----:B--2---:R-:W-:Y:S01]  /*01a0*/  IMAD.WIDE R2, R17, 0x4, R2 ;  /* 0x0000000411027825 */ /* 0x004fe200078e0202 */
[----:B------:R1:W2:Y:S03]  /*01b0*/  LDG.E R23, desc[UR6][R12.64] ;  /* 0x000000060c177981 */ /* 0x0002a6000c1e1900 */
[C---:B------:R-:W-:Y:S01]  /*01c0*/  IMAD.WIDE R4, R19.reuse, 0x4, R12 ;  /* 0x0000000413047825 */ /* 0x040fe200078e020c */
[----:B------:R-:W3:Y:S04]  /*01d0*/  LDG.E R22, desc[UR6][R2.64] ;  /* 0x0000000602167981 */ /* 0x000ee8000c1e1900 */
[----:B------:R-:W2:Y:S01]  /*01e0*/  LDG.E R24, desc[UR6][R2.64+0x4] ;  /* 0x0000040602187981 */ /* 0x000ea2000c1e1900 */
[----:B------:R-:W-:-:S03]  /*01f0*/  IMAD.WIDE R6, R19, 0x4, R4 ;  /* 0x0000000413067825 */ /* 0x000fc600078e0204 */
[----:B------:R4:W5:Y:S01]  /*0200*/  LDG.E R27, desc[UR6][R4.64] ;  /* 0x00000006041b7981 */ /* 0x000962000c1e1900 */
[----:B0-----:R-:W-:-:S03]  /*0210*/  IMAD.WIDE R8, R19, 0x4, R6 ;  /* 0x0000000413087825 */ /* 0x001fc600078e0206 */
[----:B------:R-:W5:Y:S04]  /*0220*/  LDG.E R26, desc[UR6][R2.64+0x8] ;  /* 0x00000806021a7981 */ /* 0x000f68000c1e1900 */
[----:B------:R-:W5:Y:S01]  /*0230*/  LDG.E R7, desc[UR6][R6.64] ;  /* 0x0000000606077981 */ /* 0x000f62000c1e1900 */
[----:B------:R-:W-:-:S03]  /*0240*/  IMAD.WIDE R10, R19, 0x4, R8 ;  /* 0x00000004130a7825 */ /* 0x000fc600078e0208 */
[----:B------:R-:W5:Y:S01]  /*0250*/  LDG.E R28, desc[UR6][R2.64+0xc] ;  /* 0x00000c06021c7981 */ /* 0x000f62000c1e1900 */
[----:B-1----:R-:W-:-:S03]  /*0260*/  IMAD.WIDE R12, R19, 0x4, R10 ;  /* 0x00000004130c7825 */ /* 0x002fc600078e020a */
[----:B------:R-:W5:Y:S04]  /*0270*/  LDG.E R9, desc[UR6][R8.64] ;  /* 0x0000000608097981 */ /* 0x000f68000c1e1900 */
[----:B------:R-:W5:Y:S01]  /*0280*/  LDG.E R6, desc[UR6][R2.64+0x10] ;  /* 0x0000100602067981 */ /* 0x000f62000c1e1900 */
[----:B----4-:R-:W-:-:S03]  /*0290*/  IMAD.WIDE R4, R19, 0x4, R12 ;  /* 0x0000000413047825 */ /* 0x010fc600078e020c */
[----:B------:R-:W4:Y:S04]  /*02a0*/  LDG.E R29, desc[UR6][R10.64] ;  /* 0x000000060a1d7981 */ /* 0x000f28000c1e1900 */
[----:B------:R-:W4:Y:S04]  /*02b0*/  LDG.E R8, desc[UR6][R2.64+0x18] ;  /* 0x0000180602087981 */ /* 0x000f28000c1e1900 */
[----:B------:R-:W4:Y:S04]  /*02c0*/  LDG.E R4, desc[UR6][R4.64] ;  /* 0x0000000604047981 */ /* 0x000f28000c1e1900 */
[----:B------:R-:W4:Y:S04]  /*02d0*/  LDG.E R10, desc[UR6][R2.64+0x14] ;  /* 0x00001406020a7981 */ /* 0x000f28000c1e1900 */
[----:B------:R0:W4:Y:S04]  /*02e0*/  LDG.E R11, desc[UR6][R2.64+0x1c] ;  /* 0x00001c06020b7981 */ /* 0x000128000c1e1900 */
[----:B------:R-:W0:Y:S01]  /*02f0*/  LDG.E R3, desc[UR6][R12.64] ;  /* 0x000000060c037981 */ /* 0x000e22000c1e1900 */
[----:B------:R-:W-:-:S04]  /*0300*/  IADD3 R18, PT, PT, R18, 0x8, RZ ;  /* 0x0000000812127810 */ /* 0x000fc80007ffe0ff */
[----:B------:R-:W-:Y:S02]  /*0310*/  ISETP.NE.AND P1, PT, R18, RZ, PT ;  /* 0x000000ff1200720c */ /* 0x000fe40003f25270 */
[----:B------:R-:W-:Y:S02]  /*0320*/  IADD3 R17, PT, PT, R17, 0x8, RZ ;  /* 0x0000000811117810 */ /* 0x000fe40007ffe0ff */
[----:B------:R-:W-:Y:S01]  /*0330*/  LEA R16, R19, R16, 0x3 ;  /* 0x0000001013107211 */ /* 0x000fe200078e18ff */
[----:B---3--:R-:W-:-:S04]  /*0340*/  IMAD R20, R22, R20, R21 ;  /* 0x0000001416147224 */ /* 0x008fc800078e0215 */
[----:B--2---:R-:W-:-:S04]  /*0350*/  IMAD R20, R24, R23, R20 ;  /* 0x0000001718147224 */ /* 0x004fc800078e0214 */
[----:B-----5:R-:W-:-:S04]  /*0360*/  IMAD R20, R26, R27, R20 ;  /* 0x0000001b1a147224 */ /* 0x020fc800078e0214 */
[----:B------:R-:W-:-:S04]  /*0370*/  IMAD R7, R28, R7, R20 ;  /* 0x000000071c077224 */ /* 0x000fc800078e0214 */
[----:B------:R-:W-:-:S04]  /*0380*/  IMAD R6, R6, R9, R7 ;  /* 0x0000000906067224 */ /* 0x000fc800078e0207 */
[----:B----4-:R-:W-:-:S04]  /*0390*/  IMAD R6, R10, R29, R6 ;  /* 0x0000001d0a067224 */ /* 0x010fc800078e0206 */
[----:B0-----:R-:W-:-:S04]  /*03a0*/  IMAD R3, R8, R3, R6 ;  /* 0x0000000308037224 */ /* 0x001fc800078e0206 */
[----:B------:R-:W-:Y:S01]  /*03b0*/  IMAD R21, R11, R4, R3 ;  /* 0x000000040b157224 */ /* 0x000fe200078e0203 */
[----:B------:R-:W-:Y:S06]  /*03c0*/  @P1 BRA `(.L_x_13) ;  /* 0xfffffffc00601947 */ /* 0x000fec000383ffff */
.L_x_12:
[----:B------:R-:W-:Y:S05]  /*03d0*/  @!P0 BRA `(.L_x_14) ;  /* 0x0000000000d48947 */ /* 0x000fea0003800000 */
[----:B------:R-:W-:Y:S02]  /*03e0*/  ISETP.GE.U32.AND P0, PT, R25, 0x4, PT ;  /* 0x000000041900780c */ /* 0x000fe40003f06070 */
[----:B------:R-:W-:-:S04]  /*03f0*/  LOP3.LUT R13, R19, 0x3, RZ, 0xc0, !PT ;  /* 0x00000003130d7812 */ /* 0x000fc800078ec0ff */
[----:B------:R-:W-:-:S07]  /*0400*/  ISETP.NE.AND P1, PT, R13, RZ, PT ;  /* 0x000000ff0d00720c */ /* 0x000fce0003f25270 */
[----:B------:R-:W-:Y:S06]  /*0410*/  @!P0 BRA `(.L_x_15) ;  /* 0x0000000000588947 */ /* 0x000fec0003800000 */
[----:B------:R-:W1:Y:S01]  /*0420*/  LDC.64 R6, c[0x0][0x388] ;  /* 0x0000e200ff067b82 */ /* 0x000e620000000a00 */
[----:B------:R-:W-:Y:S01]  /*0430*/  IMAD R9, R14, R19, R0 ;  /* 0x000000130e097224 */ /* 0x000fe200078e0200 */
[----:B------:R-:W-:-:S06]  /*0440*/  IADD3 R5, PT, PT, R15, R14, RZ ;  /* 0x0000000e0f057210 */ /* 0x000fcc0007ffe0ff */
[----:B------:R-:W2:Y:S01]  /*0450*/  LDC.64 R2, c[0x0][0x380] ;  /* 0x0000e000ff027b82 */ /* 0x000ea20000000a00 */
[----:B-1----:R-:W-:-:S04]  /*0460*/  IMAD.WIDE R6, R9, 0x4, R6 ;  /* 0x0000000409067825 */ /* 0x002fc800078e0206 */
[----:B------:R-:W-:Y:S02]  /*0470*/  IMAD.WIDE R8, R19, 0x4, R6 ;  /* 0x0000000413087825 */ /* 0x000fe400078e0206 */
[----:B0-----:R-:W3:Y:S02]  /*0480*/  LDG.E R6, desc[UR6][R6.64] ;  /* 0x0000000606067981 */ /* 0x001ee4000c1e1900 */
[----:B--2---:R-:W-:-:S04]  /*0490*/  IMAD.WIDE R2, R5, 0x4, R2 ;  /* 0x0000000405027825 */ /* 0x004fc800078e0202 */
[C---:B------:R-:W-:Y:S01]  /*04a0*/  IMAD.WIDE R10, R19.reuse, 0x4, R8 ;  /* 0x00000004130a7825 */ /* 0x040fe200078e0208 */
[----:B------:R-:W3:Y:S04]  /*04b0*/  LDG.E R12, desc[UR6][R2.64] ;  /* 0x00000006020c7981 */ /* 0x000ee8000c1e1900 */
[----:B------:R-:W2:Y:S01]  /*04c0*/  LDG.E R8, desc[UR6][R8.64] ;  /* 0x0000000608087981 */ /* 0x000ea2000c1e1900 */
[----:B------:R-:W-:-:S03]  /*04d0*/  IMAD.WIDE R4, R19, 0x4, R10 ;  /* 0x0000000413047825 */ /* 0x000fc600078e020a */
[----:B------:R-:W2:Y:S04]  /*04e0*/  LDG.E R17, desc[UR6][R2.64+0x4] ;  /* 0x0000040602117981 */ /* 0x000ea8000c1e1900 */
[----:B------:R-:W4:Y:S04]  /*04f0*/  LDG.E R16, desc[UR6][R10.64] ;  /* 0x000000060a107981 */ /* 0x000f28000c1e1900 */
[----:B------:R-:W4:Y:S04]  /*0500*/  LDG.E R23, desc[UR6][R2.64+0x8] ;  /* 0x0000080602177981 */ /* 0x000f28000c1e1900 */
[----:B------:R-:W5:Y:S04]  /*0510*/  LDG.E R25, desc[UR6][R2.64+0xc] ;  /* 0x00000c0602197981 */ /* 0x000f68000c1e1900 */
[----:B------:R-:W5:Y:S01]  /*0520*/  LDG.E R4, desc[UR6][R4.64] ;  /* 0x0000000604047981 */ /* 0x000f62000c1e1900 */
[----:B------:R-:W-:Y:S01]  /*0530*/  IADD3 R14, PT, PT, R14, 0x4, RZ ;  /* 0x000000040e0e7810 */ /* 0x000fe20007ffe0ff */
[----:B---3--:R-:W-:-:S04]  /*0540*/  IMAD R12, R12, R6, R21 ;  /* 0x000000060c0c7224 */ /* 0x008fc800078e0215 */
[----:B--2---:R-:W-:-:S04]  /*0550*/  IMAD R12, R17, R8, R12 ;  /* 0x00000008110c7224 */ /* 0x004fc800078e020c */
[----:B----4-:R-:W-:-:S04]  /*0560*/  IMAD R12, R23, R16, R12 ;  /* 0x00000010170c7224 */ /* 0x010fc800078e020c */
[----:B-----5:R-:W-:-:S07]  /*0570*/  IMAD R21, R25, R4, R12 ;  /* 0x0000000419157224 */ /* 0x020fce00078e020c */
.L_x_15:
[----:B------:R-:W-:Y:S05]  /*0580*/  @!P1 BRA `(.L_x_14) ;  /* 0x0000000000689947 */ /* 0x000fea0003800000 */
[----:B------:R-:W1:Y:S01]  /*0590*/  LDC.64 R8, c[0x0][0x388] ;  /* 0x0000e200ff087b82 */ /* 0x000e620000000a00 */
[----:B------:R-:W-:Y:S02]  /*05a0*/  ISETP.NE.AND P0, PT, R13, 0x1, PT ;  /* 0x000000010d00780c */ /* 0x000fe40003f05270 */
[----:B------:R-:W-:-:S04]  /*05b0*/  LOP3.LUT R10, R19, 0x1, RZ, 0xc0, !PT ;  /* 0x00000001130a7812 */ /* 0x000fc800078ec0ff */
[----:B------:R-:W-:Y:S01]  /*05c0*/  ISETP.NE.U32.AND P1, PT, R10, 0x1, PT ;  /* 0x000000010a00780c */ /* 0x000fe20003f25070 */
[----:B------:R-:W2:Y:S06]  /*05d0*/  LDC.64 R6, c[0x0][0x380] ;  /* 0x0000e000ff067b82 */ /* 0x000eac0000000a00 */
[C---:B------:R-:W-:Y:S01]  /*05e0*/  @P0 IMAD R13, R14.reuse, R19, R0 ;  /* 0x000000130e0d0224 */ /* 0x040fe200078e0200 */
[----:B------:R-:W-:Y:S01]  /*05f0*/  @P0 IADD3 R11, PT, PT, R15, R14, RZ ;  /* 0x0000000e0f0b0210 */ /* 0x000fe20007ffe0ff */
[----:B------:R-:W3:Y:S01]  /*0600*/  LDC.64 R4, c[0x0][0x380] ;  /* 0x0000e000ff047b82 */ /* 0x000ee20000000a00 */
[----:B------:R-:W-:-:S05]  /*0610*/  @P0 IADD3 R14, PT, PT, R14, 0x2, RZ ;  /* 0x000000020e0e0810 */ /* 0x000fca0007ffe0ff */
[----:B------:R-:W-:Y:S02]  /*0620*/  @!P1 IMAD R17, R14, R19, R0 ;  /* 0x000000130e119224 */ /* 0x000fe400078e0200 */
[----:B------:R-:W4:Y:S01]  /*0630*/  LDC.64 R2, c[0x0][0x388] ;  /* 0x0000e200ff027b82 */ /* 0x000f220000000a00 */
[----:B-1----:R-:W-:Y:S01]  /*0640*/  @P0 IMAD.WIDE R8, R13, 0x4, R8 ;  /* 0x000000040d080825 */ /* 0x002fe200078e0208 */
[----:B------:R-:W-:-:S04]  /*0650*/  @!P1 IADD3 R13, PT, PT, R15, R14, RZ ;  /* 0x0000000e0f0d9210 */ /* 0x000fc80007ffe0ff */
[----:B0-----:R-:W5:Y:S01]  /*0660*/  @P0 LDG.E R14, desc[UR6][R8.64] ;  /* 0x00000006080e0981 */ /* 0x001f62000c1e1900 */
[----:B--2---:R-:W-:-:S04]  /*0670*/  @P0 IMAD.WIDE R6, R11, 0x4, R6 ;  /* 0x000000040b060825 */ /* 0x004fc800078e0206 */
[----:B------:R-:W-:Y:S01]  /*0680*/  @P0 IMAD.WIDE R10, R19, 0x4, R8 ;  /* 0x00000004130a0825 */ /* 0x000fe200078e0208 */
[----:B------:R-:W5:Y:S03]  /*0690*/  @P0 LDG.E R12, desc[UR6][R6.64] ;  /* 0x00000006060c0981 */ /* 0x000f66000c1e1900 */
[----:B---3--:R-:W-:Y:S01]  /*06a0*/  @!P1 IMAD.WIDE R4, R13, 0x4, R4 ;  /* 0x000000040d049825 */ /* 0x008fe200078e0204 */
[----:B------:R-:W2:Y:S04]  /*06b0*/  @P0 LDG.E R19, desc[UR6][R6.64+0x4] ;  /* 0x0000040606130981 */ /* 0x000ea8000c1e1900 */
[----:B------:R-:W2:Y:S01]  /*06c0*/  @P0 LDG.E R10, desc[UR6][R10.64] ;  /* 0x000000060a0a0981 */ /* 0x000ea2000c1e1900 */
[----:B----4-:R-:W-:-:S03]  /*06d0*/  @!P1 IMAD.WIDE R2, R17, 0x4, R2 ;  /* 0x0000000411029825 */ /* 0x010fc600078e0202 */
[----:B------:R-:W3:Y:S04]  /*06e0*/  @!P1 LDG.E R4, desc[UR6][R4.64] ;  /* 0x0000000604049981 */ /* 0x000ee8000c1e1900 */
[----:B------:R-:W3:Y:S01]  /*06f0*/  @!P1 LDG.E R2, desc[UR6][R2.64] ;  /* 0x0000000602029981 */ /* 0x000ee2000c1e1900 */
[----:B-----5:R-:W-:-:S04]  /*0700*/  @P0 IMAD R12, R12, R14, R21 ;  /* 0x0000000e0c0c0224 */ /* 0x020fc800078e0215 */
[----:B--2---:R-:W-:-:S04]  /*0710*/  @P0 IMAD R21, R19, R10, R12 ;  /* 0x0000000a13150224 */ /* 0x004fc800078e020c */
[----:B---3--:R-:W-:-:S07]  /*0720*/  @!P1 IMAD R21, R4, R2, R21 ;  /* 0x0000000204159224 */ /* 0x008fce00078e0215 */
.L_x_14:
[----:B------:R-:W1:Y:S01]  /*0730*/  LDC.64 R2, c[0x0][0x390] ;  /* 0x0000e400ff027b82 */ /* 0x000e620000000a00 */
[----:B------:R-:W-:-:S05]  /*0740*/  IADD3 R15, PT, PT, R15, R0, RZ ;  /* 0x000000000f0f7210 */ /* 0x000fca0007ffe0ff */
[----:B-1----:R-:W-:-:S05]  /*0750*/  IMAD.WIDE.U32 R2, R15, 0x4, R2 ;  /* 0x000000040f027825 */ /* 0x002fca00078e0002 */
[----:B0-----:R-:W-:Y:S01]  /*0760*/  STG.E desc[UR6][R2.64], R21 ;  /* 0x0000001502007986 */ /* 0x001fe2000c101906 */
[----:B------:R-:W-:Y:S05]  /*0770*/  EXIT ;  /* 0x000000000000794d */ /* 0x000fea0003800000 */
.L_x_16:
        /* <DEDUP_REMOVED lines=16> */
.L_x_19:


//--------------------- .nv.shared.reserved.0     --------------------------
	.section	.nv.shared.reserved.0,"aw",@nobits
	.weak		__nv_reservedSMEM_offset_0_alias
	.size		__nv_reservedSMEM_offset_0_alias, 0, 64
	.other		__nv_reservedSMEM_offset_0_alias,@"STO_CUDA_RESERVED_SHARED STV_DEFAULT"
__nv_reservedSMEM_offset_0_alias:
	.zero		0
	.zero		64


//--------------------- .nv.constant0._Z19matrixMulColumnWisePiS_S_ii --------------------------
	.section	.nv.constant0._Z19matrixMulColumnWisePiS_S_ii,"a",@progbits
	.sectionflags	@""
	.align	4
.nv.constant0._Z19matrixMulColumnWisePiS_S_ii:
	.zero		928


//--------------------- .nv.constant0._Z16matrixMulRowWisePiS_S_ii --------------------------
	.section	.nv.constant0._Z16matrixMulRowWisePiS_S_ii,"a",@progbits
	.sectionflags	@""
	.align	4
.nv.constant0._Z16matrixMulRowWisePiS_S_ii:
	.zero		928


//--------------------- .nv.constant0._Z20matrixMulElementWisePiS_S_ii --------------------------
	.section	.nv.constant0._Z20matrixMulElementWisePiS_S_ii,"a",@progbits
	.sectionflags	@""
	.align	4
.nv.constant0._Z20matrixMulElementWisePiS_S_ii:
	.zero		928


//--------------------- SYMBOLS --------------------------

	.type		.nv.reservedSmem.offset0,@object
	.size		.nv.reservedSmem.offset0,0x4
